//
// Generated by NVIDIA NVVM Compiler
//
// Compiler Build ID: CL-36424714
// Cuda compilation tools, release 13.0, V13.0.88
// Based on NVVM 20.0.0
//

.version 9.0
.target sm_100
.address_size 64

	// .globl	_Z6getDoGPddd
.func  (.param .b64 func_retval0) __internal_accurate_pow
(
	.param .b64 __internal_accurate_pow_param_0
)
;
// _ZZ6getDoGPdddE2g1 has been demoted
// _ZZ6getDoGPdddE2g2 has been demoted

.visible .entry _Z6getDoGPddd(
	.param .u64 .ptr .align 1 _Z6getDoGPddd_param_0,
	.param .f64 _Z6getDoGPddd_param_1,
	.param .f64 _Z6getDoGPddd_param_2
)
{
	.reg .pred 	%p<67>;
	.reg .b32 	%r<177>;
	.reg .b32 	%f<5>;
	.reg .b64 	%rd<5>;
	.reg .b64 	%fd<295>;
	// demoted variable
	.shared .align 8 .b8 _ZZ6getDoGPdddE2g1[1600];
	// demoted variable
	.shared .align 8 .b8 _ZZ6getDoGPdddE2g2[1600];
	ld.param.u64 	%rd1, [_Z6getDoGPddd_param_0];
	ld.param.f64 	%fd66, [_Z6getDoGPddd_param_1];
	ld.param.f64 	%fd67, [_Z6getDoGPddd_param_2];
	mul.f64 	%fd68, %fd66, 0d4008000000000000;
	cvt.rpi.f64.f64 	%fd69, %fd68;
	fma.rn.f64 	%fd70, %fd69, 0d4000000000000000, 0d3FF0000000000000;
	cvt.rzi.s32.f64 	%r1, %fd70;
	bar.sync 	0;
	mov.u32 	%r59, %tid.x;
	mov.u32 	%r60, %tid.y;
	mad.lo.s32 	%r2, %r1, %r60, %r59;
	shr.u32 	%r61, %r1, 31;
	add.s32 	%r62, %r1, %r61;
	shr.s32 	%r63, %r62, 1;
	sub.s32 	%r64, %r59, %r63;
	abs.s32 	%r3, %r64;
	sub.s32 	%r4, %r60, %r63;
	abs.s32 	%r5, %r4;
	cvt.rn.f64.u32 	%fd71, %r3;
	{
	.reg .b32 %temp; 
	mov.b64 	{%temp, %r6}, %fd71;
	}
	mov.f64 	%fd72, 0d4000000000000000;
	{
	.reg .b32 %temp; 
	mov.b64 	{%temp, %r65}, %fd72;
	}
	and.b32  	%r8, %r65, 2146435072;
	setp.eq.s32 	%p1, %r8, 1062207488;
	{ // callseq 0, 0
	.param .b64 param0;
	st.param.f64 	[param0], %fd71;
	.param .b64 retval0;
	call.uni (retval0), 
	__internal_accurate_pow, 
	(
	param0
	);
	ld.param.f64 	%fd73, [retval0];
	} // callseq 0
	setp.lt.s32 	%p2, %r6, 0;
	neg.f64 	%fd75, %fd73;
	selp.f64 	%fd76, %fd75, %fd73, %p1;
	selp.f64 	%fd267, %fd76, %fd73, %p2;
	setp.ne.s32 	%p3, %r64, 0;
	@%p3 bra 	$L__BB0_2;
	setp.eq.s32 	%p4, %r8, 1062207488;
	selp.b32 	%r66, %r6, 0, %p4;
	setp.lt.s32 	%p5, %r65, 0;
	or.b32  	%r67, %r66, 2146435072;
	selp.b32 	%r68, %r67, %r66, %p5;
	mov.b32 	%r69, 0;
	mov.b64 	%fd267, {%r69, %r68};
$L__BB0_2:
	setp.eq.s32 	%p6, %r8, 1062207488;
	setp.eq.s32 	%p7, %r3, 1;
	selp.f64 	%fd4, 0d3FF0000000000000, %fd267, %p7;
	cvt.rn.f64.u32 	%fd77, %r5;
	{
	.reg .b32 %temp; 
	mov.b64 	{%temp, %r9}, %fd77;
	}
	{ // callseq 1, 0
	.param .b64 param0;
	st.param.f64 	[param0], %fd77;
	.param .b64 retval0;
	call.uni (retval0), 
	__internal_accurate_pow, 
	(
	param0
	);
	ld.param.f64 	%fd78, [retval0];
	} // callseq 1
	setp.lt.s32 	%p8, %r9, 0;
	neg.f64 	%fd80, %fd78;
	selp.f64 	%fd81, %fd80, %fd78, %p6;
	selp.f64 	%fd268, %fd81, %fd78, %p8;
	setp.ne.s32 	%p9, %r4, 0;
	@%p9 bra 	$L__BB0_4;
	setp.eq.s32 	%p10, %r8, 1062207488;
	selp.b32 	%r71, %r9, 0, %p10;
	setp.lt.s32 	%p11, %r65, 0;
	or.b32  	%r72, %r71, 2146435072;
	selp.b32 	%r73, %r72, %r71, %p11;
	mov.b32 	%r74, 0;
	mov.b64 	%fd268, {%r74, %r73};
$L__BB0_4:
	setp.eq.s32 	%p12, %r8, 1062207488;
	setp.eq.s32 	%p13, %r5, 1;
	selp.f64 	%fd82, 0d3FF0000000000000, %fd268, %p13;
	add.f64 	%fd83, %fd4, %fd82;
	neg.f64 	%fd8, %fd83;
	{
	.reg .b32 %temp; 
	mov.b64 	{%temp, %r10}, %fd66;
	}
	abs.f64 	%fd9, %fd66;
	{ // callseq 2, 0
	.param .b64 param0;
	st.param.f64 	[param0], %fd9;
	.param .b64 retval0;
	call.uni (retval0), 
	__internal_accurate_pow, 
	(
	param0
	);
	ld.param.f64 	%fd84, [retval0];
	} // callseq 2
	setp.lt.s32 	%p14, %r10, 0;
	neg.f64 	%fd86, %fd84;
	selp.f64 	%fd87, %fd86, %fd84, %p12;
	selp.f64 	%fd270, %fd87, %fd84, %p14;
	setp.neu.f64 	%p15, %fd66, 0d0000000000000000;
	@%p15 bra 	$L__BB0_6;
	setp.eq.s32 	%p16, %r8, 1062207488;
	selp.b32 	%r76, %r10, 0, %p16;
	setp.lt.s32 	%p17, %r65, 0;
	or.b32  	%r77, %r76, 2146435072;
	selp.b32 	%r78, %r77, %r76, %p17;
	mov.b32 	%r79, 0;
	mov.b64 	%fd270, {%r79, %r78};
$L__BB0_6:
	add.f64 	%fd88, %fd66, 0d4000000000000000;
	{
	.reg .b32 %temp; 
	mov.b64 	{%temp, %r80}, %fd88;
	}
	and.b32  	%r81, %r80, 2146435072;
	setp.ne.s32 	%p18, %r81, 2146435072;
	@%p18 bra 	$L__BB0_11;
	setp.num.f64 	%p19, %fd66, %fd66;
	@%p19 bra 	$L__BB0_9;
	mov.f64 	%fd89, 0d4000000000000000;
	add.rn.f64 	%fd270, %fd66, %fd89;
	bra.uni 	$L__BB0_11;
$L__BB0_9:
	setp.neu.f64 	%p20, %fd9, 0d7FF0000000000000;
	@%p20 bra 	$L__BB0_11;
	setp.lt.s32 	%p21, %r10, 0;
	setp.eq.s32 	%p22, %r8, 1062207488;
	setp.lt.s32 	%p23, %r65, 0;
	selp.b32 	%r83, 0, 2146435072, %p23;
	and.b32  	%r84, %r65, 2147483647;
	setp.ne.s32 	%p24, %r84, 1071644672;
	or.b32  	%r85, %r83, -2147483648;
	selp.b32 	%r86, %r85, %r83, %p24;
	selp.b32 	%r87, %r86, %r83, %p22;
	selp.b32 	%r88, %r87, %r83, %p21;
	mov.b32 	%r89, 0;
	mov.b64 	%fd270, {%r89, %r88};
$L__BB0_11:
	setp.eq.f64 	%p25, %fd66, 0d3FF0000000000000;
	add.f64 	%fd90, %fd270, %fd270;
	selp.f64 	%fd91, 0d4000000000000000, %fd90, %p25;
	div.rn.f64 	%fd16, %fd8, %fd91;
	fma.rn.f64 	%fd92, %fd16, 0d3FF71547652B82FE, 0d4338000000000000;
	{
	.reg .b32 %temp; 
	mov.b64 	{%r11, %temp}, %fd92;
	}
	mov.f64 	%fd93, 0dC338000000000000;
	add.rn.f64 	%fd94, %fd92, %fd93;
	fma.rn.f64 	%fd95, %fd94, 0dBFE62E42FEFA39EF, %fd16;
	fma.rn.f64 	%fd96, %fd94, 0dBC7ABC9E3B39803F, %fd95;
	fma.rn.f64 	%fd97, %fd96, 0d3E5ADE1569CE2BDF, 0d3E928AF3FCA213EA;
	fma.rn.f64 	%fd98, %fd97, %fd96, 0d3EC71DEE62401315;
	fma.rn.f64 	%fd99, %fd98, %fd96, 0d3EFA01997C89EB71;
	fma.rn.f64 	%fd100, %fd99, %fd96, 0d3F2A01A014761F65;
	fma.rn.f64 	%fd101, %fd100, %fd96, 0d3F56C16C1852B7AF;
	fma.rn.f64 	%fd102, %fd101, %fd96, 0d3F81111111122322;
	fma.rn.f64 	%fd103, %fd102, %fd96, 0d3FA55555555502A1;
	fma.rn.f64 	%fd104, %fd103, %fd96, 0d3FC5555555555511;
	fma.rn.f64 	%fd105, %fd104, %fd96, 0d3FE000000000000B;
	fma.rn.f64 	%fd106, %fd105, %fd96, 0d3FF0000000000000;
	fma.rn.f64 	%fd107, %fd106, %fd96, 0d3FF0000000000000;
	{
	.reg .b32 %temp; 
	mov.b64 	{%r12, %temp}, %fd107;
	}
	{
	.reg .b32 %temp; 
	mov.b64 	{%temp, %r13}, %fd107;
	}
	shl.b32 	%r90, %r11, 20;
	add.s32 	%r91, %r90, %r13;
	mov.b64 	%fd271, {%r12, %r91};
	{
	.reg .b32 %temp; 
	mov.b64 	{%temp, %r92}, %fd16;
	}
	mov.b32 	%f3, %r92;
	abs.f32 	%f1, %f3;
	setp.lt.f32 	%p26, %f1, 0f4086232B;
	@%p26 bra 	$L__BB0_14;
	setp.lt.f64 	%p27, %fd16, 0d0000000000000000;
	add.f64 	%fd108, %fd16, 0d7FF0000000000000;
	selp.f64 	%fd271, 0d0000000000000000, %fd108, %p27;
	setp.geu.f32 	%p28, %f1, 0f40874800;
	@%p28 bra 	$L__BB0_14;
	shr.u32 	%r93, %r11, 31;
	add.s32 	%r94, %r11, %r93;
	shr.s32 	%r95, %r94, 1;
	shl.b32 	%r96, %r95, 20;
	add.s32 	%r97, %r13, %r96;
	mov.b64 	%fd109, {%r12, %r97};
	sub.s32 	%r98, %r11, %r95;
	shl.b32 	%r99, %r98, 20;
	add.s32 	%r100, %r99, 1072693248;
	mov.b32 	%r101, 0;
	mov.b64 	%fd110, {%r101, %r100};
	mul.f64 	%fd271, %fd110, %fd109;
$L__BB0_14:
	shl.b32 	%r102, %r2, 3;
	mov.u32 	%r103, _ZZ6getDoGPdddE2g1;
	add.s32 	%r14, %r103, %r102;
	st.shared.f64 	[%r14], %fd271;
	bar.sync 	0;
	setp.lt.s32 	%p29, %r1, 1;
	mov.f64 	%fd280, 0d0000000000000000;
	@%p29 bra 	$L__BB0_30;
	and.b32  	%r15, %r1, 15;
	add.s32 	%r16, %r15, -1;
	and.b32  	%r17, %r1, 7;
	add.s32 	%r18, %r17, -1;
	and.b32  	%r19, %r1, 2147483632;
	and.b32  	%r20, %r1, 3;
	mov.b32 	%r166, 0;
	mov.f64 	%fd280, 0d0000000000000000;
$L__BB0_16:
	setp.lt.u32 	%p30, %r1, 16;
	mul.lo.s32 	%r22, %r166, %r1;
	mov.b32 	%r169, 0;
	@%p30 bra 	$L__BB0_19;
	mov.b32 	%r167, 0;
$L__BB0_18:
	.pragma "nounroll";
	add.s32 	%r107, %r167, %r22;
	shl.b32 	%r108, %r107, 3;
	add.s32 	%r110, %r103, %r108;
	ld.shared.f64 	%fd114, [%r110];
	add.f64 	%fd115, %fd280, %fd114;
	ld.shared.f64 	%fd116, [%r110+8];
	add.f64 	%fd117, %fd115, %fd116;
	ld.shared.f64 	%fd118, [%r110+16];
	add.f64 	%fd119, %fd117, %fd118;
	ld.shared.f64 	%fd120, [%r110+24];
	add.f64 	%fd121, %fd119, %fd120;
	ld.shared.f64 	%fd122, [%r110+32];
	add.f64 	%fd123, %fd121, %fd122;
	ld.shared.f64 	%fd124, [%r110+40];
	add.f64 	%fd125, %fd123, %fd124;
	ld.shared.f64 	%fd126, [%r110+48];
	add.f64 	%fd127, %fd125, %fd126;
	ld.shared.f64 	%fd128, [%r110+56];
	add.f64 	%fd129, %fd127, %fd128;
	ld.shared.f64 	%fd130, [%r110+64];
	add.f64 	%fd131, %fd129, %fd130;
	ld.shared.f64 	%fd132, [%r110+72];
	add.f64 	%fd133, %fd131, %fd132;
	ld.shared.f64 	%fd134, [%r110+80];
	add.f64 	%fd135, %fd133, %fd134;
	ld.shared.f64 	%fd136, [%r110+88];
	add.f64 	%fd137, %fd135, %fd136;
	ld.shared.f64 	%fd138, [%r110+96];
	add.f64 	%fd139, %fd137, %fd138;
	ld.shared.f64 	%fd140, [%r110+104];
	add.f64 	%fd141, %fd139, %fd140;
	ld.shared.f64 	%fd142, [%r110+112];
	add.f64 	%fd143, %fd141, %fd142;
	ld.shared.f64 	%fd144, [%r110+120];
	add.f64 	%fd280, %fd143, %fd144;
	add.s32 	%r167, %r167, 16;
	setp.ne.s32 	%p31, %r167, %r19;
	mov.u32 	%r169, %r19;
	@%p31 bra 	$L__BB0_18;
$L__BB0_19:
	setp.eq.s32 	%p32, %r15, 0;
	@%p32 bra 	$L__BB0_29;
	setp.lt.u32 	%p33, %r16, 7;
	@%p33 bra 	$L__BB0_22;
	add.s32 	%r111, %r169, %r22;
	shl.b32 	%r112, %r111, 3;
	add.s32 	%r114, %r103, %r112;
	ld.shared.f64 	%fd146, [%r114];
	add.f64 	%fd147, %fd280, %fd146;
	ld.shared.f64 	%fd148, [%r114+8];
	add.f64 	%fd149, %fd147, %fd148;
	ld.shared.f64 	%fd150, [%r114+16];
	add.f64 	%fd151, %fd149, %fd150;
	ld.shared.f64 	%fd152, [%r114+24];
	add.f64 	%fd153, %fd151, %fd152;
	ld.shared.f64 	%fd154, [%r114+32];
	add.f64 	%fd155, %fd153, %fd154;
	ld.shared.f64 	%fd156, [%r114+40];
	add.f64 	%fd157, %fd155, %fd156;
	ld.shared.f64 	%fd158, [%r114+48];
	add.f64 	%fd159, %fd157, %fd158;
	ld.shared.f64 	%fd160, [%r114+56];
	add.f64 	%fd280, %fd159, %fd160;
	add.s32 	%r169, %r169, 8;
$L__BB0_22:
	setp.eq.s32 	%p34, %r17, 0;
	@%p34 bra 	$L__BB0_29;
	setp.lt.u32 	%p35, %r18, 3;
	@%p35 bra 	$L__BB0_25;
	add.s32 	%r115, %r169, %r22;
	shl.b32 	%r116, %r115, 3;
	add.s32 	%r118, %r103, %r116;
	ld.shared.f64 	%fd162, [%r118];
	add.f64 	%fd163, %fd280, %fd162;
	ld.shared.f64 	%fd164, [%r118+8];
	add.f64 	%fd165, %fd163, %fd164;
	ld.shared.f64 	%fd166, [%r118+16];
	add.f64 	%fd167, %fd165, %fd166;
	ld.shared.f64 	%fd168, [%r118+24];
	add.f64 	%fd280, %fd167, %fd168;
	add.s32 	%r169, %r169, 4;
$L__BB0_25:
	setp.eq.s32 	%p36, %r20, 0;
	@%p36 bra 	$L__BB0_29;
	setp.eq.s32 	%p37, %r20, 1;
	add.s32 	%r119, %r169, %r22;
	shl.b32 	%r120, %r119, 3;
	add.s32 	%r30, %r103, %r120;
	ld.shared.f64 	%fd169, [%r30];
	add.f64 	%fd280, %fd280, %fd169;
	@%p37 bra 	$L__BB0_29;
	setp.eq.s32 	%p38, %r20, 2;
	ld.shared.f64 	%fd170, [%r30+8];
	add.f64 	%fd280, %fd280, %fd170;
	@%p38 bra 	$L__BB0_29;
	ld.shared.f64 	%fd171, [%r30+16];
	add.f64 	%fd280, %fd280, %fd171;
$L__BB0_29:
	add.s32 	%r166, %r166, 1;
	setp.ne.s32 	%p39, %r166, %r1;
	@%p39 bra 	$L__BB0_16;
$L__BB0_30:
	setp.eq.s32 	%p40, %r8, 1062207488;
	ld.shared.f64 	%fd172, [%r14];
	div.rn.f64 	%fd173, %fd172, %fd280;
	st.shared.f64 	[%r14], %fd173;
	mul.f64 	%fd37, %fd66, %fd67;
	{
	.reg .b32 %temp; 
	mov.b64 	{%temp, %r32}, %fd37;
	}
	abs.f64 	%fd38, %fd37;
	{ // callseq 3, 0
	.param .b64 param0;
	st.param.f64 	[param0], %fd38;
	.param .b64 retval0;
	call.uni (retval0), 
	__internal_accurate_pow, 
	(
	param0
	);
	ld.param.f64 	%fd174, [retval0];
	} // callseq 3
	setp.lt.s32 	%p41, %r32, 0;
	neg.f64 	%fd176, %fd174;
	selp.f64 	%fd177, %fd176, %fd174, %p40;
	selp.f64 	%fd283, %fd177, %fd174, %p41;
	setp.neu.f64 	%p42, %fd37, 0d0000000000000000;
	@%p42 bra 	$L__BB0_32;
	setp.eq.s32 	%p43, %r8, 1062207488;
	selp.b32 	%r123, %r32, 0, %p43;
	setp.lt.s32 	%p44, %r65, 0;
	or.b32  	%r124, %r123, 2146435072;
	selp.b32 	%r125, %r124, %r123, %p44;
	mov.b32 	%r126, 0;
	mov.b64 	%fd283, {%r126, %r125};
$L__BB0_32:
	add.f64 	%fd178, %fd37, 0d4000000000000000;
	{
	.reg .b32 %temp; 
	mov.b64 	{%temp, %r127}, %fd178;
	}
	and.b32  	%r128, %r127, 2146435072;
	setp.ne.s32 	%p45, %r128, 2146435072;
	@%p45 bra 	$L__BB0_37;
	setp.num.f64 	%p46, %fd37, %fd37;
	@%p46 bra 	$L__BB0_35;
	mov.f64 	%fd179, 0d4000000000000000;
	add.rn.f64 	%fd283, %fd37, %fd179;
	bra.uni 	$L__BB0_37;
$L__BB0_35:
	setp.neu.f64 	%p47, %fd38, 0d7FF0000000000000;
	@%p47 bra 	$L__BB0_37;
	setp.lt.s32 	%p48, %r32, 0;
	setp.eq.s32 	%p49, %r8, 1062207488;
	setp.lt.s32 	%p50, %r65, 0;
	selp.b32 	%r130, 0, 2146435072, %p50;
	and.b32  	%r131, %r65, 2147483647;
	setp.ne.s32 	%p51, %r131, 1071644672;
	or.b32  	%r132, %r130, -2147483648;
	selp.b32 	%r133, %r132, %r130, %p51;
	selp.b32 	%r134, %r133, %r130, %p49;
	selp.b32 	%r135, %r134, %r130, %p48;
	mov.b32 	%r136, 0;
	mov.b64 	%fd283, {%r136, %r135};
$L__BB0_37:
	setp.eq.f64 	%p52, %fd37, 0d3FF0000000000000;
	add.f64 	%fd180, %fd283, %fd283;
	selp.f64 	%fd181, 0d4000000000000000, %fd180, %p52;
	div.rn.f64 	%fd45, %fd8, %fd181;
	fma.rn.f64 	%fd182, %fd45, 0d3FF71547652B82FE, 0d4338000000000000;
	{
	.reg .b32 %temp; 
	mov.b64 	{%r33, %temp}, %fd182;
	}
	mov.f64 	%fd183, 0dC338000000000000;
	add.rn.f64 	%fd184, %fd182, %fd183;
	fma.rn.f64 	%fd185, %fd184, 0dBFE62E42FEFA39EF, %fd45;
	fma.rn.f64 	%fd186, %fd184, 0dBC7ABC9E3B39803F, %fd185;
	fma.rn.f64 	%fd187, %fd186, 0d3E5ADE1569CE2BDF, 0d3E928AF3FCA213EA;
	fma.rn.f64 	%fd188, %fd187, %fd186, 0d3EC71DEE62401315;
	fma.rn.f64 	%fd189, %fd188, %fd186, 0d3EFA01997C89EB71;
	fma.rn.f64 	%fd190, %fd189, %fd186, 0d3F2A01A014761F65;
	fma.rn.f64 	%fd191, %fd190, %fd186, 0d3F56C16C1852B7AF;
	fma.rn.f64 	%fd192, %fd191, %fd186, 0d3F81111111122322;
	fma.rn.f64 	%fd193, %fd192, %fd186, 0d3FA55555555502A1;
	fma.rn.f64 	%fd194, %fd193, %fd186, 0d3FC5555555555511;
	fma.rn.f64 	%fd195, %fd194, %fd186, 0d3FE000000000000B;
	fma.rn.f64 	%fd196, %fd195, %fd186, 0d3FF0000000000000;
	fma.rn.f64 	%fd197, %fd196, %fd186, 0d3FF0000000000000;
	{
	.reg .b32 %temp; 
	mov.b64 	{%r34, %temp}, %fd197;
	}
	{
	.reg .b32 %temp; 
	mov.b64 	{%temp, %r35}, %fd197;
	}
	shl.b32 	%r137, %r33, 20;
	add.s32 	%r138, %r137, %r35;
	mov.b64 	%fd284, {%r34, %r138};
	{
	.reg .b32 %temp; 
	mov.b64 	{%temp, %r139}, %fd45;
	}
	mov.b32 	%f4, %r139;
	abs.f32 	%f2, %f4;
	setp.lt.f32 	%p53, %f2, 0f4086232B;
	@%p53 bra 	$L__BB0_40;
	setp.lt.f64 	%p54, %fd45, 0d0000000000000000;
	add.f64 	%fd198, %fd45, 0d7FF0000000000000;
	selp.f64 	%fd284, 0d0000000000000000, %fd198, %p54;
	setp.geu.f32 	%p55, %f2, 0f40874800;
	@%p55 bra 	$L__BB0_40;
	shr.u32 	%r140, %r33, 31;
	add.s32 	%r141, %r33, %r140;
	shr.s32 	%r142, %r141, 1;
	shl.b32 	%r143, %r142, 20;
	add.s32 	%r144, %r35, %r143;
	mov.b64 	%fd199, {%r34, %r144};
	sub.s32 	%r145, %r33, %r142;
	shl.b32 	%r146, %r145, 20;
	add.s32 	%r147, %r146, 1072693248;
	mov.b32 	%r148, 0;
	mov.b64 	%fd200, {%r148, %r147};
	mul.f64 	%fd284, %fd200, %fd199;
$L__BB0_40:
	setp.lt.s32 	%p56, %r1, 1;
	mov.u32 	%r150, _ZZ6getDoGPdddE2g2;
	add.s32 	%r36, %r150, %r102;
	st.shared.f64 	[%r36], %fd284;
	bar.sync 	0;
	mov.f64 	%fd293, 0d0000000000000000;
	@%p56 bra 	$L__BB0_56;
	and.b32  	%r37, %r1, 15;
	add.s32 	%r38, %r37, -1;
	and.b32  	%r39, %r1, 7;
	add.s32 	%r40, %r39, -1;
	and.b32  	%r41, %r1, 2147483632;
	and.b32  	%r42, %r1, 3;
	neg.s32 	%r43, %r41;
	shl.b32 	%r44, %r1, 3;
	mov.b32 	%r171, 0;
	mov.f64 	%fd293, 0d0000000000000000;
$L__BB0_42:
	setp.lt.u32 	%p57, %r1, 16;
	mul.lo.s32 	%r46, %r171, %r1;
	mov.b32 	%r175, 0;
	@%p57 bra 	$L__BB0_45;
	mad.lo.s32 	%r154, %r44, %r171, %r150;
	add.s32 	%r172, %r154, 64;
	mov.u32 	%r173, %r43;
$L__BB0_44:
	.pragma "nounroll";
	ld.shared.f64 	%fd204, [%r172+-64];
	add.f64 	%fd205, %fd293, %fd204;
	ld.shared.f64 	%fd206, [%r172+-56];
	add.f64 	%fd207, %fd205, %fd206;
	ld.shared.f64 	%fd208, [%r172+-48];
	add.f64 	%fd209, %fd207, %fd208;
	ld.shared.f64 	%fd210, [%r172+-40];
	add.f64 	%fd211, %fd209, %fd210;
	ld.shared.f64 	%fd212, [%r172+-32];
	add.f64 	%fd213, %fd211, %fd212;
	ld.shared.f64 	%fd214, [%r172+-24];
	add.f64 	%fd215, %fd213, %fd214;
	ld.shared.f64 	%fd216, [%r172+-16];
	add.f64 	%fd217, %fd215, %fd216;
	ld.shared.f64 	%fd218, [%r172+-8];
	add.f64 	%fd219, %fd217, %fd218;
	ld.shared.f64 	%fd220, [%r172];
	add.f64 	%fd221, %fd219, %fd220;
	ld.shared.f64 	%fd222, [%r172+8];
	add.f64 	%fd223, %fd221, %fd222;
	ld.shared.f64 	%fd224, [%r172+16];
	add.f64 	%fd225, %fd223, %fd224;
	ld.shared.f64 	%fd226, [%r172+24];
	add.f64 	%fd227, %fd225, %fd226;
	ld.shared.f64 	%fd228, [%r172+32];
	add.f64 	%fd229, %fd227, %fd228;
	ld.shared.f64 	%fd230, [%r172+40];
	add.f64 	%fd231, %fd229, %fd230;
	ld.shared.f64 	%fd232, [%r172+48];
	add.f64 	%fd233, %fd231, %fd232;
	ld.shared.f64 	%fd234, [%r172+56];
	add.f64 	%fd293, %fd233, %fd234;
	add.s32 	%r173, %r173, 16;
	add.s32 	%r172, %r172, 128;
	setp.ne.s32 	%p58, %r173, 0;
	mov.u32 	%r175, %r41;
	@%p58 bra 	$L__BB0_44;
$L__BB0_45:
	setp.eq.s32 	%p59, %r37, 0;
	@%p59 bra 	$L__BB0_55;
	setp.lt.u32 	%p60, %r38, 7;
	@%p60 bra 	$L__BB0_48;
	add.s32 	%r155, %r175, %r46;
	shl.b32 	%r156, %r155, 3;
	add.s32 	%r158, %r150, %r156;
	ld.shared.f64 	%fd236, [%r158];
	add.f64 	%fd237, %fd293, %fd236;
	ld.shared.f64 	%fd238, [%r158+8];
	add.f64 	%fd239, %fd237, %fd238;
	ld.shared.f64 	%fd240, [%r158+16];
	add.f64 	%fd241, %fd239, %fd240;
	ld.shared.f64 	%fd242, [%r158+24];
	add.f64 	%fd243, %fd241, %fd242;
	ld.shared.f64 	%fd244, [%r158+32];
	add.f64 	%fd245, %fd243, %fd244;
	ld.shared.f64 	%fd246, [%r158+40];
	add.f64 	%fd247, %fd245, %fd246;
	ld.shared.f64 	%fd248, [%r158+48];
	add.f64 	%fd249, %fd247, %fd248;
	ld.shared.f64 	%fd250, [%r158+56];
	add.f64 	%fd293, %fd249, %fd250;
	add.s32 	%r175, %r175, 8;
$L__BB0_48:
	setp.eq.s32 	%p61, %r39, 0;
	@%p61 bra 	$L__BB0_55;
	setp.lt.u32 	%p62, %r40, 3;
	@%p62 bra 	$L__BB0_51;
	add.s32 	%r159, %r175, %r46;
	shl.b32 	%r160, %r159, 3;
	add.s32 	%r162, %r150, %r160;
	ld.shared.f64 	%fd252, [%r162];
	add.f64 	%fd253, %fd293, %fd252;
	ld.shared.f64 	%fd254, [%r162+8];
	add.f64 	%fd255, %fd253, %fd254;
	ld.shared.f64 	%fd256, [%r162+16];
	add.f64 	%fd257, %fd255, %fd256;
	ld.shared.f64 	%fd258, [%r162+24];
	add.f64 	%fd293, %fd257, %fd258;
	add.s32 	%r175, %r175, 4;
$L__BB0_51:
	setp.eq.s32 	%p63, %r42, 0;
	@%p63 bra 	$L__BB0_55;
	setp.eq.s32 	%p64, %r42, 1;
	add.s32 	%r163, %r175, %r46;
	shl.b32 	%r164, %r163, 3;
	add.s32 	%r57, %r150, %r164;
	ld.shared.f64 	%fd259, [%r57];
	add.f64 	%fd293, %fd293, %fd259;
	@%p64 bra 	$L__BB0_55;
	setp.eq.s32 	%p65, %r42, 2;
	ld.shared.f64 	%fd260, [%r57+8];
	add.f64 	%fd293, %fd293, %fd260;
	@%p65 bra 	$L__BB0_55;
	ld.shared.f64 	%fd261, [%r57+16];
	add.f64 	%fd293, %fd293, %fd261;
$L__BB0_55:
	add.s32 	%r171, %r171, 1;
	setp.ne.s32 	%p66, %r171, %r1;
	@%p66 bra 	$L__BB0_42;
$L__BB0_56:
	cvta.to.global.u64 	%rd2, %rd1;
	ld.shared.f64 	%fd262, [%r36];
	div.rn.f64 	%fd263, %fd262, %fd293;
	st.shared.f64 	[%r36], %fd263;
	bar.sync 	0;
	ld.shared.f64 	%fd264, [%r36];
	ld.shared.f64 	%fd265, [%r14];
	sub.f64 	%fd266, %fd264, %fd265;
	mul.wide.s32 	%rd3, %r2, 8;
	add.s64 	%rd4, %rd2, %rd3;
	st.global.f64 	[%rd4], %fd266;
	ret;

}
.func  (.param .b64 func_retval0) __internal_accurate_pow(
	.param .b64 __internal_accurate_pow_param_0
)
{
	.reg .pred 	%p<8>;
	.reg .b32 	%r<49>;
	.reg .b32 	%f<3>;
	.reg .b64 	%fd<109>;

	ld.param.f64 	%fd10, [__internal_accurate_pow_param_0];
	{
	.reg .b32 %temp; 
	mov.b64 	{%temp, %r46}, %fd10;
	}
	{
	.reg .b32 %temp; 
	mov.b64 	{%r45, %temp}, %fd10;
	}
	shr.u32 	%r47, %r46, 20;
	setp.gt.u32 	%p1, %r46, 1048575;
	@%p1 bra 	$L__BB1_2;
	mul.f64 	%fd11, %fd10, 0d4350000000000000;
	{
	.reg .b32 %temp; 
	mov.b64 	{%temp, %r46}, %fd11;
	}
	{
	.reg .b32 %temp; 
	mov.b64 	{%r45, %temp}, %fd11;
	}
	shr.u32 	%r16, %r46, 20;
	add.s32 	%r47, %r16, -54;
$L__BB1_2:
	add.s32 	%r48, %r47, -1023;
	and.b32  	%r17, %r46, -2146435073;
	or.b32  	%r18, %r17, 1072693248;
	mov.b64 	%fd107, {%r45, %r18};
	setp.lt.u32 	%p2, %r18, 1073127583;
	@%p2 bra 	$L__BB1_4;
	{
	.reg .b32 %temp; 
	mov.b64 	{%r19, %temp}, %fd107;
	}
	{
	.reg .b32 %temp; 
	mov.b64 	{%temp, %r20}, %fd107;
	}
	add.s32 	%r21, %r20, -1048576;
	mov.b64 	%fd107, {%r19, %r21};
	add.s32 	%r48, %r47, -1022;
$L__BB1_4:
	add.f64 	%fd12, %fd107, 0dBFF0000000000000;
	add.f64 	%fd13, %fd107, 0d3FF0000000000000;
	rcp.approx.ftz.f64 	%fd14, %fd13;
	neg.f64 	%fd15, %fd13;
	fma.rn.f64 	%fd16, %fd15, %fd14, 0d3FF0000000000000;
	fma.rn.f64 	%fd17, %fd16, %fd16, %fd16;
	fma.rn.f64 	%fd18, %fd17, %fd14, %fd14;
	mul.f64 	%fd19, %fd12, %fd18;
	fma.rn.f64 	%fd20, %fd12, %fd18, %fd19;
	mul.f64 	%fd21, %fd20, %fd20;
	fma.rn.f64 	%fd22, %fd21, 0d3EB0F5FF7D2CAFE2, 0d3ED0F5D241AD3B5A;
	fma.rn.f64 	%fd23, %fd22, %fd21, 0d3EF3B20A75488A3F;
	fma.rn.f64 	%fd24, %fd23, %fd21, 0d3F1745CDE4FAECD5;
	fma.rn.f64 	%fd25, %fd24, %fd21, 0d3F3C71C7258A578B;
	fma.rn.f64 	%fd26, %fd25, %fd21, 0d3F6249249242B910;
	fma.rn.f64 	%fd27, %fd26, %fd21, 0d3F89999999999DFB;
	sub.f64 	%fd28, %fd12, %fd20;
	add.f64 	%fd29, %fd28, %fd28;
	neg.f64 	%fd30, %fd20;
	fma.rn.f64 	%fd31, %fd30, %fd12, %fd29;
	mul.f64 	%fd32, %fd18, %fd31;
	fma.rn.f64 	%fd33, %fd21, %fd27, 0d3FB5555555555555;
	mov.f64 	%fd34, 0d3FB5555555555555;
	sub.f64 	%fd35, %fd34, %fd33;
	fma.rn.f64 	%fd36, %fd21, %fd27, %fd35;
	add.f64 	%fd37, %fd36, 0dBC46A4CB00B9E7B0;
	add.f64 	%fd38, %fd33, %fd37;
	sub.f64 	%fd39, %fd33, %fd38;
	add.f64 	%fd40, %fd37, %fd39;
	mul.rn.f64 	%fd41, %fd20, %fd20;
	neg.f64 	%fd42, %fd41;
	fma.rn.f64 	%fd43, %fd20, %fd20, %fd42;
	{
	.reg .b32 %temp; 
	mov.b64 	{%r22, %temp}, %fd32;
	}
	{
	.reg .b32 %temp; 
	mov.b64 	{%temp, %r23}, %fd32;
	}
	add.s32 	%r24, %r23, 1048576;
	mov.b64 	%fd44, {%r22, %r24};
	fma.rn.f64 	%fd45, %fd20, %fd44, %fd43;
	mul.rn.f64 	%fd46, %fd41, %fd20;
	neg.f64 	%fd47, %fd46;
	fma.rn.f64 	%fd48, %fd41, %fd20, %fd47;
	fma.rn.f64 	%fd49, %fd41, %fd32, %fd48;
	fma.rn.f64 	%fd50, %fd45, %fd20, %fd49;
	mul.rn.f64 	%fd51, %fd38, %fd46;
	neg.f64 	%fd52, %fd51;
	fma.rn.f64 	%fd53, %fd38, %fd46, %fd52;
	fma.rn.f64 	%fd54, %fd38, %fd50, %fd53;
	fma.rn.f64 	%fd55, %fd40, %fd46, %fd54;
	add.f64 	%fd56, %fd51, %fd55;
	sub.f64 	%fd57, %fd51, %fd56;
	add.f64 	%fd58, %fd55, %fd57;
	add.f64 	%fd59, %fd20, %fd56;
	sub.f64 	%fd60, %fd20, %fd59;
	add.f64 	%fd61, %fd56, %fd60;
	add.f64 	%fd62, %fd58, %fd61;
	add.f64 	%fd63, %fd32, %fd62;
	add.f64 	%fd64, %fd59, %fd63;
	sub.f64 	%fd65, %fd59, %fd64;
	add.f64 	%fd66, %fd63, %fd65;
	xor.b32  	%r25, %r48, -2147483648;
	mov.b32 	%r26, 1127219200;
	mov.b64 	%fd67, {%r25, %r26};
	mov.b32 	%r27, -2147483648;
	mov.b64 	%fd68, {%r27, %r26};
	sub.f64 	%fd69, %fd67, %fd68;
	fma.rn.f64 	%fd70, %fd69, 0d3FE62E42FEFA39EF, %fd64;
	fma.rn.f64 	%fd71, %fd69, 0dBFE62E42FEFA39EF, %fd70;
	sub.f64 	%fd72, %fd71, %fd64;
	sub.f64 	%fd73, %fd66, %fd72;
	fma.rn.f64 	%fd74, %fd69, 0d3C7ABC9E3B39803F, %fd73;
	add.f64 	%fd75, %fd70, %fd74;
	sub.f64 	%fd76, %fd70, %fd75;
	add.f64 	%fd77, %fd74, %fd76;
	mov.f64 	%fd78, 0d4000000000000000;
	{
	.reg .b32 %temp; 
	mov.b64 	{%temp, %r28}, %fd78;
	}
	{
	.reg .b32 %temp; 
	mov.b64 	{%r29, %temp}, %fd78;
	}
	shl.b32 	%r30, %r28, 1;
	setp.gt.u32 	%p3, %r30, -33554433;
	and.b32  	%r31, %r28, -15728641;
	selp.b32 	%r32, %r31, %r28, %p3;
	mov.b64 	%fd79, {%r29, %r32};
	mul.rn.f64 	%fd80, %fd75, %fd79;
	neg.f64 	%fd81, %fd80;
	fma.rn.f64 	%fd82, %fd75, %fd79, %fd81;
	fma.rn.f64 	%fd83, %fd77, %fd79, %fd82;
	add.f64 	%fd4, %fd80, %fd83;
	sub.f64 	%fd84, %fd80, %fd4;
	add.f64 	%fd5, %fd83, %fd84;
	fma.rn.f64 	%fd85, %fd4, 0d3FF71547652B82FE, 0d4338000000000000;
	{
	.reg .b32 %temp; 
	mov.b64 	{%r13, %temp}, %fd85;
	}
	mov.f64 	%fd86, 0dC338000000000000;
	add.rn.f64 	%fd87, %fd85, %fd86;
	fma.rn.f64 	%fd88, %fd87, 0dBFE62E42FEFA39EF, %fd4;
	fma.rn.f64 	%fd89, %fd87, 0dBC7ABC9E3B39803F, %fd88;
	fma.rn.f64 	%fd90, %fd89, 0d3E5ADE1569CE2BDF, 0d3E928AF3FCA213EA;
	fma.rn.f64 	%fd91, %fd90, %fd89, 0d3EC71DEE62401315;
	fma.rn.f64 	%fd92, %fd91, %fd89, 0d3EFA01997C89EB71;
	fma.rn.f64 	%fd93, %fd92, %fd89, 0d3F2A01A014761F65;
	fma.rn.f64 	%fd94, %fd93, %fd89, 0d3F56C16C1852B7AF;
	fma.rn.f64 	%fd95, %fd94, %fd89, 0d3F81111111122322;
	fma.rn.f64 	%fd96, %fd95, %fd89, 0d3FA55555555502A1;
	fma.rn.f64 	%fd97, %fd96, %fd89, 0d3FC5555555555511;
	fma.rn.f64 	%fd98, %fd97, %fd89, 0d3FE000000000000B;
	fma.rn.f64 	%fd99, %fd98, %fd89, 0d3FF0000000000000;
	fma.rn.f64 	%fd100, %fd99, %fd89, 0d3FF0000000000000;
	{
	.reg .b32 %temp; 
	mov.b64 	{%r14, %temp}, %fd100;
	}
	{
	.reg .b32 %temp; 
	mov.b64 	{%temp, %r15}, %fd100;
	}
	shl.b32 	%r33, %r13, 20;
	add.s32 	%r34, %r33, %r15;
	mov.b64 	%fd108, {%r14, %r34};
	{
	.reg .b32 %temp; 
	mov.b64 	{%temp, %r35}, %fd4;
	}
	mov.b32 	%f2, %r35;
	abs.f32 	%f1, %f2;
	setp.lt.f32 	%p4, %f1, 0f4086232B;
	@%p4 bra 	$L__BB1_7;
	setp.lt.f64 	%p5, %fd4, 0d0000000000000000;
	add.f64 	%fd101, %fd4, 0d7FF0000000000000;
	selp.f64 	%fd108, 0d0000000000000000, %fd101, %p5;
	setp.geu.f32 	%p6, %f1, 0f40874800;
	@%p6 bra 	$L__BB1_7;
	shr.u32 	%r36, %r13, 31;
	add.s32 	%r37, %r13, %r36;
	shr.s32 	%r38, %r37, 1;
	shl.b32 	%r39, %r38, 20;
	add.s32 	%r40, %r15, %r39;
	mov.b64 	%fd102, {%r14, %r40};
	sub.s32 	%r41, %r13, %r38;
	shl.b32 	%r42, %r41, 20;
	add.s32 	%r43, %r42, 1072693248;
	mov.b32 	%r44, 0;
	mov.b64 	%fd103, {%r44, %r43};
	mul.f64 	%fd108, %fd103, %fd102;
$L__BB1_7:
	abs.f64 	%fd104, %fd108;
	setp.eq.f64 	%p7, %fd104, 0d7FF0000000000000;
	fma.rn.f64 	%fd105, %fd108, %fd5, %fd108;
	selp.f64 	%fd106, %fd108, %fd105, %p7;
	st.param.f64 	[func_retval0], %fd106;
	ret;

}


// ===== COMPILED SASS (sm_100) =====

	.target	sm_100

	.elftype	@"ET_EXEC"


//--------------------- .note.nv.tkinfo           --------------------------
	.section	.note.nv.tkinfo,"",@"SHT_NOTE"
	.sectionflags	@"SHF_NOTE_NV_TKINFO"
	.tkinfo
        /*0018*/ 	.word	0x00000002
        /*0030*/ 	.string	""
        /*0030*/ 	.string	"ptxas"
        /*0030*/ 	.string	"Cuda compilation tools, release 13.0, V13.0.88"
        /*0030*/ 	.string	"Build cuda_13.0.r13.0/compiler.36424714_0"
        /*0030*/ 	.string	"-arch sm_100 -m 64 "



//--------------------- .note.nv.cuinfo           --------------------------
	.section	.note.nv.cuinfo,"",@"SHT_NOTE"
	.sectionflags	@"SHF_NOTE_NV_CUINFO"
        /*0018*/ 	.short	0x0002
        /*001a*/ 	.short	0x0064
        /*001c*/ 	.short	0x0082
	.zero		2


//--------------------- .nv.info                  --------------------------
	.section	.nv.info,"",@"SHT_CUDA_INFO"
	.align	4


	//----- nvinfo : EIATTR_REGCOUNT
	.align		4
        /*0000*/ 	.byte	0x04, 0x2f
        /*0002*/ 	.short	(.L_1 - .L_0)
	.align		4
.L_0:
        /*0004*/ 	.word	index@(_Z6getDoGPddd)
        /*0008*/ 	.word	0x0000001e


	//----- nvinfo : EIATTR_FRAME_SIZE
	.align		4
.L_1:
        /*000c*/ 	.byte	0x04, 0x11
        /*000e*/ 	.short	(.L_3 - .L_2)
	.align		4
.L_2:
        /*0010*/ 	.word	index@($_Z6getDoGPddd$__internal_accurate_pow)
        /*0014*/ 	.word	0x00000000


	//----- nvinfo : EIATTR_FRAME_SIZE
	.align		4
.L_3:
        /*0018*/ 	.byte	0x04, 0x11
        /*001a*/ 	.short	(.L_5 - .L_4)
	.align		4
.L_4:
        /*001c*/ 	.word	index@($__internal_0_$__cuda_sm20_div_rn_f64_full)
        /*0020*/ 	.word	0x00000000


	//----- nvinfo : EIATTR_FRAME_SIZE
	.align		4
.L_5:
        /*0024*/ 	.byte	0x04, 0x11
        /*0026*/ 	.short	(.L_7 - .L_6)
	.align		4
.L_6:
        /*0028*/ 	.word	index@(_Z6getDoGPddd)
        /*002c*/ 	.word	0x00000000


	//----- nvinfo : EIATTR_MIN_STACK_SIZE
	.align		4
.L_7:
        /*0030*/ 	.byte	0x04, 0x12
        /*0032*/ 	.short	(.L_9 - .L_8)
	.align		4
.L_8:
        /*0034*/ 	.word	index@(_Z6getDoGPddd)
        /*0038*/ 	.word	0x00000000
.L_9:


//--------------------- .nv.compat                --------------------------
	.section	.nv.compat,"",@"SHT_CUDA_COMPAT_INFO"
	.align	4
        /*0000*/ 	.byte	0x02, 0x09, 0x00, 0x00, 0x02, 0x02, 0x01, 0x00, 0x02, 0x05, 0x05, 0x00, 0x03, 0x07, 0x01, 0x01
        /*0010*/ 	.byte	0x02, 0x03, 0x00, 0x00, 0x02, 0x06, 0x01, 0x00, 0x04, 0x0b, 0x08, 0x00, 0x01, 0x00, 0x00, 0x00
        /*0020*/ 	.byte	0x00, 0x00, 0x00, 0x00


//--------------------- .nv.info._Z6getDoGPddd    --------------------------
	.section	.nv.info._Z6getDoGPddd,"",@"SHT_CUDA_INFO"
	.sectionflags	@""
	.align	4


	//----- nvinfo : EIATTR_CUDA_API_VERSION
	.align		4
        /*0000*/ 	.byte	0x04, 0x37
        /*0002*/ 	.short	(.L_11 - .L_10)
.L_10:
        /*0004*/ 	.word	0x00000082


	//----- nvinfo : EIATTR_KPARAM_INFO
	.align		4
.L_11:
        /*0008*/ 	.byte	0x04, 0x17
        /*000a*/ 	.short	(.L_13 - .L_12)
.L_12:
        /*000c*/ 	.word	0x00000000
        /*0010*/ 	.short	0x0002
        /*0012*/ 	.short	0x0010
        /*0014*/ 	.byte	0x00, 0xf0, 0x21, 0x00


	//----- nvinfo : EIATTR_KPARAM_INFO
	.align		4
.L_13:
        /*0018*/ 	.byte	0x04, 0x17
        /*001a*/ 	.short	(.L_15 - .L_14)
.L_14:
        /*001c*/ 	.word	0x00000000
        /*0020*/ 	.short	0x0001
        /*0022*/ 	.short	0x0008
        /*0024*/ 	.byte	0x00, 0xf0, 0x21, 0x00


	//----- nvinfo : EIATTR_KPARAM_INFO
	.align		4
.L_15:
        /*0028*/ 	.byte	0x04, 0x17
        /*002a*/ 	.short	(.L_17 - .L_16)
.L_16:
        /*002c*/ 	.word	0x00000000
        /*0030*/ 	.short	0x0000
        /*0032*/ 	.short	0x0000
        /*0034*/ 	.byte	0x00, 0xf5, 0x21, 0x00


	//----- nvinfo : EIATTR_SPARSE_MMA_MASK
	.align		4
.L_17:
        /*0038*/ 	.byte	0x03, 0x50
        /*003a*/ 	.short	0x0000


	//----- nvinfo : EIATTR_MAXREG_COUNT
	.align		4
        /*003c*/ 	.byte	0x03, 0x1b
        /*003e*/ 	.short	0x00ff


	//----- nvinfo : EIATTR_NUM_BARRIERS
	.align		4
        /*0040*/ 	.byte	0x02, 0x4c
        /*0042*/ 	.byte	0x01
	.zero		1


	//----- nvinfo : EIATTR_MERCURY_ISA_VERSION
	.align		4
        /*0044*/ 	.byte	0x03, 0x5f
        /*0046*/ 	.short	0x0101


	//----- nvinfo : EIATTR_VRC_CTA_INIT_COUNT
	.align		4
        /*0048*/ 	.byte	0x02, 0x4a
	.zero		1
	.zero		1


	//----- nvinfo : EIATTR_EXIT_INSTR_OFFSETS
	.align		4
        /*004c*/ 	.byte	0x04, 0x1c
        /*004e*/ 	.short	(.L_19 - .L_18)


	//   ....[0]....
.L_18:
        /*0050*/ 	.word	0x000021e0


	//----- nvinfo : EIATTR_CRS_STACK_SIZE
	.align		4
.L_19:
        /*0054*/ 	.byte	0x04, 0x1e
        /*0056*/ 	.short	(.L_21 - .L_20)
.L_20:
        /*0058*/ 	.word	0x00000000


	//----- nvinfo : EIATTR_CBANK_PARAM_SIZE
	.align		4
.L_21:
        /*005c*/ 	.byte	0x03, 0x19
        /*005e*/ 	.short	0x0018


	//----- nvinfo : EIATTR_PARAM_CBANK
	.align		4
        /*0060*/ 	.byte	0x04, 0x0a
        /*0062*/ 	.short	(.L_23 - .L_22)
	.align		4
.L_22:
        /*0064*/ 	.word	index@(.nv.constant0._Z6getDoGPddd)
        /*0068*/ 	.short	0x0380
        /*006a*/ 	.short	0x0018


	//----- nvinfo : EIATTR_SW_WAR
	.align		4
.L_23:
        /*006c*/ 	.byte	0x04, 0x36
        /*006e*/ 	.short	(.L_25 - .L_24)
.L_24:
        /*0070*/ 	.word	0x00000008
.L_25:


//--------------------- .nv.callgraph             --------------------------
	.section	.nv.callgraph,"",@"SHT_CUDA_CALLGRAPH"
	.align	4
	.sectionentsize	8
	.align		4
        /*0000*/ 	.word	0x00000000
	.align		4
        /*0004*/ 	.word	0xffffffff
	.align		4
        /*0008*/ 	.word	0x00000000
	.align		4
        /*000c*/ 	.word	0xfffffffe
	.align		4
        /*0010*/ 	.word	0x00000000
	.align		4
        /*0014*/ 	.word	0xfffffffd
	.align		4
        /*0018*/ 	.word	0x00000000
	.align		4
        /*001c*/ 	.word	0xfffffffc


//--------------------- .text._Z6getDoGPddd       --------------------------
	.section	.text._Z6getDoGPddd,"ax",@progbits
	.align	128
        .global         _Z6getDoGPddd
        .type           _Z6getDoGPddd,@function
        .size           _Z6getDoGPddd,(.L_x_40 - _Z6getDoGPddd)
        .other          _Z6getDoGPddd,@"STO_CUDA_ENTRY STV_DEFAULT"
_Z6getDoGPddd:
.text._Z6getDoGPddd:
[----:B------:R-:W-:Y:S08]  /*0000*/  LDC R1, c[0x0][0x37c] ;  /* 0x0000df00ff017b82 */ /* 0x000ff00000000800 */
[----:B------:R-:W0:Y:S01]  /*0010*/  LDC.64 R2, c[0x0][0x388] ;  /* 0x0000e200ff027b82 */ /* 0x000e220000000a00 */
[----:B------:R-:W-:Y:S01]  /*0020*/  IMAD.MOV.U32 R6, RZ, RZ, 0x0 ;  /* 0x00000000ff067424 */ /* 0x000fe200078e00ff */
[----:B------:R-:W1:Y:S01]  /*0030*/  S2R R5, SR_TID.X ;  /* 0x0000000000057919 */ /* 0x000e620000002100 */
[----:B------:R-:W-:Y:S01]  /*0040*/  IMAD.MOV.U32 R7, RZ, RZ, 0x40000000 ;  /* 0x40000000ff077424 */ /* 0x000fe200078e00ff */
[----:B------:R-:W-:Y:S01]  /*0050*/  BSSY.RECONVERGENT B0, `(.L_x_0) ;  /* 0x0000012000007945 */ /* 0x000fe20003800200 */
[----:B------:R-:W1:Y:S01]  /*0060*/  S2R R11, SR_TID.Y ;  /* 0x00000000000b7919 */ /* 0x000e620000002200 */
[----:B0-----:R-:W-:-:S10]  /*0070*/  DMUL R2, R2, 3 ;  /* 0x4008000002027828 */ /* 0x001fd40000000000 */
[----:B------:R-:W0:Y:S02]  /*0080*/  FRND.F64.CEIL R2, R2 ;  /* 0x0000000200027313 */ /* 0x000e240000309800 */
[----:B0-----:R-:W-:Y:S01]  /*0090*/  DFMA R6, R2, R6, 1 ;  /* 0x3ff000000206742b */ /* 0x001fe20000000006 */
[----:B------:R-:W-:-:S05]  /*00a0*/  MOV R2, 0x170 ;  /* 0x0000017000027802 */ /* 0x000fca0000000f00 */
[----:B------:R-:W0:Y:S02]  /*00b0*/  F2I.F64.TRUNC R0, R6 ;  /* 0x0000000600007311 */ /* 0x000e24000030d100 */
[C---:B0-----:R-:W-:Y:S01]  /*00c0*/  LEA.HI R4, R0.reuse, R0, RZ, 0x1 ;  /* 0x0000000000047211 */ /* 0x041fe200078f08ff */
[----:B-1----:R-:W-:-:S03]  /*00d0*/  IMAD R3, R0, R11, R5 ;  /* 0x0000000b00037224 */ /* 0x002fc600078e0205 */
[----:B------:R-:W-:-:S05]  /*00e0*/  SHF.R.S32.HI R24, RZ, 0x1, R4 ;  /* 0x00000001ff187819 */ /* 0x000fca0000011404 */
[--C-:B------:R-:W-:Y:S02]  /*00f0*/  IMAD.IADD R4, R5, 0x1, -R24.reuse ;  /* 0x0000000105047824 */ /* 0x100fe400078e0a18 */
[----:B------:R-:W-:-:S03]  /*0100*/  IMAD.IADD R24, R11, 0x1, -R24 ;  /* 0x000000010b187824 */ /* 0x000fc600078e0a18 */
[----:B------:R-:W-:Y:S02]  /*0110*/  IABS R9, R4 ;  /* 0x0000000400097213 */ /* 0x000fe40000000000 */
[----:B------:R-:W-:-:S04]  /*0120*/  IABS R25, R24 ;  /* 0x0000001800197213 */ /* 0x000fc80000000000 */
[----:B------:R-:W0:Y:S02]  /*0130*/  I2F.F64.U32 R8, R9 ;  /* 0x0000000900087312 */ /* 0x000e240000201800 */
[----:B0-----:R-:W-:Y:S01]  /*0140*/  IMAD.MOV.U32 R5, RZ, RZ, R9 ;  /* 0x000000ffff057224 */ /* 0x001fe200078e0009 */
[----:B------:R-:W-:Y:S06]  /*0150*/  BAR.SYNC.DEFER_BLOCKING 0x0 ;  /* 0x0000000000007b1d */ /* 0x000fec0000010000 */
[----:B------:R-:W-:Y:S05]  /*0160*/  CALL.REL.NOINC `($_Z6getDoGPddd$__internal_accurate_pow) ;  /* 0x0000002400907944 */ /* 0x000fea0003c00000 */
[----:B------:R-:W-:Y:S05]  /*0170*/  BSYNC.RECONVERGENT B0 ;  /* 0x0000000000007941 */ /* 0x000fea0003800200 */
.L_x_0:
[----:B------:R-:W-:Y:S01]  /*0180*/  ISETP.NE.AND P0, PT, R4, RZ, PT ;  /* 0x000000ff0400720c */ /* 0x000fe20003f05270 */
[----:B------:R-:W0:Y:S01]  /*0190*/  I2F.F64.U32 R8, R25 ;  /* 0x0000001900087312 */ /* 0x000e220000201800 */
[----:B------:R-:W-:Y:S01]  /*01a0*/  IABS R2, R4 ;  /* 0x0000000400027213 */ /* 0x000fe20000000000 */
[----:B------:R-:W-:Y:S03]  /*01b0*/  BSSY.RECONVERGENT B0, `(.L_x_1) ;  /* 0x0000008000007945 */ /* 0x000fe60003800200 */
[----:B------:R-:W-:Y:S02]  /*01c0*/  ISETP.NE.AND P1, PT, R2, 0x1, PT ;  /* 0x000000010200780c */ /* 0x000fe40003f25270 */
[----:B------:R-:W-:-:S05]  /*01d0*/  MOV R2, 0x230 ;  /* 0x0000023000027802 */ /* 0x000fca0000000f00 */
[----:B------:R-:W-:Y:S01]  /*01e0*/  @!P0 CS2R R6, SRZ ;  /* 0x0000000000068805 */ /* 0x000fe2000001ff00 */
[----:B0-----:R-:W-:-:S05]  /*01f0*/  IMAD.MOV.U32 R5, RZ, RZ, R9 ;  /* 0x000000ffff057224 */ /* 0x001fca00078e0009 */
[----:B------:R-:W-:Y:S02]  /*0200*/  FSEL R26, R6, RZ, P1 ;  /* 0x000000ff061a7208 */ /* 0x000fe40000800000 */
[----:B------:R-:W-:-:S07]  /*0210*/  FSEL R27, R7, 1.875, P1 ;  /* 0x3ff00000071b7808 */ /* 0x000fce0000800000 */
[----:B------:R-:W-:Y:S05]  /*0220*/  CALL.REL.NOINC `($_Z6getDoGPddd$__internal_accurate_pow) ;  /* 0x0000002400607944 */ /* 0x000fea0003c00000 */
[----:B------:R-:W-:Y:S05]  /*0230*/  BSYNC.RECONVERGENT B0 ;  /* 0x0000000000007941 */ /* 0x000fea0003800200 */
.L_x_1:
[----:B------:R-:W0:Y:S01]  /*0240*/  LDCU.64 UR4, c[0x0][0x388] ;  /* 0x00007100ff0477ac */ /* 0x000e220008000a00 */
[----:B------:R-:W-:Y:S01]  /*0250*/  ISETP.NE.AND P0, PT, R24, RZ, PT ;  /* 0x000000ff1800720c */ /* 0x000fe20003f05270 */
[----:B------:R-:W-:Y:S01]  /*0260*/  BSSY.RECONVERGENT B0, `(.L_x_2) ;  /* 0x000000b000007945 */ /* 0x000fe20003800200 */
[----:B------:R-:W-:-:S11]  /*0270*/  IABS R2, R24 ;  /* 0x0000001800027213 */ /* 0x000fd60000000000 */
[----:B------:R-:W-:Y:S02]  /*0280*/  @!P0 CS2R R6, SRZ ;  /* 0x0000000000068805 */ /* 0x000fe4000001ff00 */
[----:B------:R-:W-:Y:S02]  /*0290*/  ISETP.NE.AND P0, PT, R2, 0x1, PT ;  /* 0x000000010200780c */ /* 0x000fe40003f05270 */
[----:B------:R-:W-:Y:S01]  /*02a0*/  MOV R2, 0x310 ;  /* 0x0000031000027802 */ /* 0x000fe20000000f00 */
[----:B0-----:R-:W-:Y:S01]  /*02b0*/  DADD R4, -RZ, |UR4| ;  /* 0x40000004ff047e29 */ /* 0x001fe20008000100 */
[----:B------:R-:W-:Y:S02]  /*02c0*/  FSEL R24, R6, RZ, P0 ;  /* 0x000000ff06187208 */ /* 0x000fe40000000000 */
[----:B------:R-:W-:-:S06]  /*02d0*/  FSEL R25, R7, 1.875, P0 ;  /* 0x3ff0000007197808 */ /* 0x000fcc0000000000 */
[----:B------:R-:W-:Y:S01]  /*02e0*/  DADD R24, R26, R24 ;  /* 0x000000001a187229 */ /* 0x000fe20000000018 */
[----:B------:R-:W-:-:S10]  /*02f0*/  IMAD.MOV.U32 R8, RZ, RZ, R4 ;  /* 0x000000ffff087224 */ /* 0x000fd400078e0004 */
[----:B------:R-:W-:Y:S05]  /*0300*/  CALL.REL.NOINC `($_Z6getDoGPddd$__internal_accurate_pow) ;  /* 0x0000002400287944 */ /* 0x000fea0003c00000 */
[----:B------:R-:W-:Y:S05]  /*0310*/  BSYNC.RECONVERGENT B0 ;  /* 0x0000000000007941 */ /* 0x000fea0003800200 */
.L_x_2:
[----:B------:R-:W0:Y:S02]  /*0320*/  LDC.64 R8, c[0x0][0x388] ;  /* 0x0000e200ff087b82 */ /* 0x000e240000000a00 */
[C---:B0-----:R-:W-:Y:S02]  /*0330*/  DADD R4, R8.reuse, 2 ;  /* 0x4000000008047429 */ /* 0x041fe40000000000 */
[----:B------:R-:W-:-:S08]  /*0340*/  DSETP.NEU.AND P0, PT, R8, RZ, PT ;  /* 0x000000ff0800722a */ /* 0x000fd00003f0d000 */
[----:B------:R-:W-:-:S04]  /*0350*/  LOP3.LUT R4, R5, 0x7ff00000, RZ, 0xc0, !PT ;  /* 0x7ff0000005047812 */ /* 0x000fc800078ec0ff */
[----:B------:R-:W-:Y:S02]  /*0360*/  ISETP.NE.AND P1, PT, R4, 0x7ff00000, PT ;  /* 0x7ff000000400780c */ /* 0x000fe40003f25270 */
[----:B------:R-:W-:-:S11]  /*0370*/  @!P0 CS2R R6, SRZ ;  /* 0x0000000000068805 */ /* 0x000fd6000001ff00 */
[----:B------:R-:W-:Y:S05]  /*0380*/  @P1 BRA `(.L_x_3) ;  /* 0x0000000000181947 */ /* 0x000fea0003800000 */
[----:B------:R-:W-:-:S14]  /*0390*/  DSETP.NAN.AND P0, PT, R8, R8, PT ;  /* 0x000000080800722a */ /* 0x000fdc0003f08000 */
[----:B------:R-:W-:Y:S01]  /*03a0*/  @P0 DADD R6, R8, 2 ;  /* 0x4000000008060429 */ /* 0x000fe20000000000 */
[----:B------:R-:W-:Y:S10]  /*03b0*/  @P0 BRA `(.L_x_3) ;  /* 0x00000000000c0947 */ /* 0x000ff40003800000 */
[----:B------:R-:W-:-:S14]  /*03c0*/  DSETP.NEU.AND P0, PT, |R8|, +INF , PT ;  /* 0x7ff000000800742a */ /* 0x000fdc0003f0d200 */
[----:B------:R-:W-:Y:S02]  /*03d0*/  @!P0 IMAD.MOV.U32 R6, RZ, RZ, 0x0 ;  /* 0x00000000ff068424 */ /* 0x000fe400078e00ff */
[----:B------:R-:W-:-:S07]  /*03e0*/  @!P0 IMAD.MOV.U32 R7, RZ, RZ, 0x7ff00000 ;  /* 0x7ff00000ff078424 */ /* 0x000fce00078e00ff */
.L_x_3:
[----:B------:R-:W-:Y:S01]  /*03f0*/  DADD R6, R6, R6 ;  /* 0x0000000006067229 */ /* 0x000fe20000000006 */
[----:B------:R-:W-:Y:S01]  /*0400*/  IMAD.MOV.U32 R4, RZ, RZ, 0x1 ;  /* 0x00000001ff047424 */ /* 0x000fe200078e00ff */
[----:B------:R-:W-:Y:S01]  /*0410*/  DSETP.NEU.AND P0, PT, R8, 1, PT ;  /* 0x3ff000000800742a */ /* 0x000fe20003f0d000 */
[----:B------:R-:W-:Y:S07]  /*0420*/  BSSY.RECONVERGENT B0, `(.L_x_4) ;  /* 0x0000017000007945 */ /* 0x000fee0003800200 */
[----:B------:R-:W-:-:S02]  /*0430*/  FSEL R7, R7, 2, P0 ;  /* 0x4000000007077808 */ /* 0x000fc40000000000 */
[----:B------:R-:W-:Y:S02]  /*0440*/  FSEL R6, R6, RZ, P0 ;  /* 0x000000ff06067208 */ /* 0x000fe40000000000 */
[----:B------:R-:W0:Y:S04]  /*0450*/  MUFU.RCP64H R5, R7 ;  /* 0x0000000700057308 */ /* 0x000e280000001800 */
[----:B0-----:R-:W-:-:S08]  /*0460*/  DFMA R8, -R6, R4, 1 ;  /* 0x3ff000000608742b */ /* 0x001fd00000000104 */
[----:B------:R-:W-:-:S08]  /*0470*/  DFMA R8, R8, R8, R8 ;  /* 0x000000080808722b */ /* 0x000fd00000000008 */
[----:B------:R-:W-:-:S08]  /*0480*/  DFMA R8, R4, R8, R4 ;  /* 0x000000080408722b */ /* 0x000fd00000000004 */
[----:B------:R-:W-:-:S08]  /*0490*/  DFMA R4, -R6, R8, 1 ;  /* 0x3ff000000604742b */ /* 0x000fd00000000108 */
[----:B------:R-:W-:-:S08]  /*04a0*/  DFMA R4, R8, R4, R8 ;  /* 0x000000040804722b */ /* 0x000fd00000000008 */
[----:B------:R-:W-:-:S08]  /*04b0*/  DMUL R8, R24, -R4 ;  /* 0x8000000418087228 */ /* 0x000fd00000000000 */
[----:B------:R-:W-:-:S08]  /*04c0*/  DFMA R10, -R6, R8, -R24 ;  /* 0x00000008060a722b */ /* 0x000fd00000000918 */
[----:B------:R-:W-:Y:S02]  /*04d0*/  DFMA R4, R4, R10, R8 ;  /* 0x0000000a0404722b */ /* 0x000fe40000000008 */
[----:B------:R-:W-:-:S08]  /*04e0*/  DADD R10, -RZ, -R24 ;  /* 0x00000000ff0a7229 */ /* 0x000fd00000000918 */
[----:B------:R-:W-:Y:S02]  /*04f0*/  FFMA R2, RZ, R7, R5 ;  /* 0x00000007ff027223 */ /* 0x000fe40000000005 */
[----:B------:R-:W-:-:S03]  /*0500*/  FSETP.GEU.AND P1, PT, |R11|, 6.5827683646048100446e-37, PT ;  /* 0x036000000b00780b */ /* 0x000fc60003f2e200 */
[----:B------:R-:W-:-:S13]  /*0510*/  FSETP.GT.AND P0, PT, |R2|, 1.469367938527859385e-39, PT ;  /* 0x001000000200780b */ /* 0x000fda0003f04200 */
[----:B------:R-:W-:Y:S05]  /*0520*/  @P0 BRA P1, `(.L_x_5) ;  /* 0x0000000000180947 */ /* 0x000fea0000800000 */
[----:B------:R-:W-:Y:S01]  /*0530*/  IMAD.MOV.U32 R8, RZ, RZ, R6 ;  /* 0x000000ffff087224 */ /* 0x000fe200078e0006 */
[----:B------:R-:W-:Y:S01]  /*0540*/  MOV R20, 0x570 ;  /* 0x0000057000147802 */ /* 0x000fe20000000f00 */
[----:B------:R-:W-:-:S07]  /*0550*/  IMAD.MOV.U32 R9, RZ, RZ, R7 ;  /* 0x000000ffff097224 */ /* 0x000fce00078e0007 */
[----:B------:R-:W-:Y:S05]  /*0560*/  CALL.REL.NOINC `($__internal_0_$__cuda_sm20_div_rn_f64_full) ;  /* 0x0000001c00207944 */ /* 0x000fea0003c00000 */
[----:B------:R-:W-:Y:S02]  /*0570*/  IMAD.MOV.U32 R4, RZ, RZ, R6 ;  /* 0x000000ffff047224 */ /* 0x000fe400078e0006 */
[----:B------:R-:W-:-:S07]  /*0580*/  IMAD.MOV.U32 R5, RZ, RZ, R7 ;  /* 0x000000ffff057224 */ /* 0x000fce00078e0007 */
.L_x_5:
[----:B------:R-:W-:Y:S05]  /*0590*/  BSYNC.RECONVERGENT B0 ;  /* 0x0000000000007941 */ /* 0x000fea0003800200 */
.L_x_4:
[----:B------:R-:W-:Y:S01]  /*05a0*/  IMAD.MOV.U32 R6, RZ, RZ, 0x652b82fe ;  /* 0x652b82feff067424 */ /* 0x000fe200078e00ff */
[----:B------:R-:W-:Y:S01]  /*05b0*/  UMOV UR4, 0xfefa39ef ;  /* 0xfefa39ef00047882 */ /* 0x000fe20000000000 */
[----:B------:R-:W-:Y:S01]  /*05c0*/  IMAD.MOV.U32 R7, RZ, RZ, 0x3ff71547 ;  /* 0x3ff71547ff077424 */ /* 0x000fe200078e00ff */
[----:B------:R-:W-:Y:S01]  /*05d0*/  UMOV UR5, 0x3fe62e42 ;  /* 0x3fe62e4200057882 */ /* 0x000fe20000000000 */
[----:B------:R-:W-:Y:S01]  /*05e0*/  FSETP.GEU.AND P0, PT, |R5|, 4.1917929649353027344, PT ;  /* 0x4086232b0500780b */ /* 0x000fe20003f0e200 */
[----:B------:R-:W-:Y:S03]  /*05f0*/  BSSY.RECONVERGENT B0, `(.L_x_6) ;  /* 0x0000036000007945 */ /* 0x000fe60003800200 */
[----:B------:R-:W-:-:S08]  /*0600*/  DFMA R6, R4, R6, 6.75539944105574400000e+15 ;  /* 0x433800000406742b */ /* 0x000fd00000000006 */
[----:B------:R-:W-:-:S08]  /*0610*/  DADD R8, R6, -6.75539944105574400000e+15 ;  /* 0xc338000006087429 */ /* 0x000fd00000000000 */
[----:B------:R-:W-:Y:S01]  /*0620*/  DFMA R10, R8, -UR4, R4 ;  /* 0x80000004080a7c2b */ /* 0x000fe20008000004 */
[----:B------:R-:W-:Y:S01]  /*0630*/  UMOV UR4, 0x3b39803f ;  /* 0x3b39803f00047882 */ /* 0x000fe20000000000 */
[----:B------:R-:W-:-:S06]  /*0640*/  UMOV UR5, 0x3c7abc9e ;  /* 0x3c7abc9e00057882 */ /* 0x000fcc0000000000 */
[----:B------:R-:W-:Y:S01]  /*0650*/  DFMA R8, R8, -UR4, R10 ;  /* 0x8000000408087c2b */ /* 0x000fe2000800000a */
[----:B------:R-:W-:Y:S01]  /*0660*/  UMOV UR4, 0x69ce2bdf ;  /* 0x69ce2bdf00047882 */ /* 0x000fe20000000000 */
[----:B------:R-:W-:Y:S01]  /*0670*/  IMAD.MOV.U32 R10, RZ, RZ, -0x35dec16 ;  /* 0xfca213eaff0a7424 */ /* 0x000fe200078e00ff */
[----:B------:R-:W-:Y:S01]  /*0680*/  UMOV UR5, 0x3e5ade15 ;  /* 0x3e5ade1500057882 */ /* 0x000fe20000000000 */
[----:B------:R-:W-:-:S06]  /*0690*/  IMAD.MOV.U32 R11, RZ, RZ, 0x3e928af3 ;  /* 0x3e928af3ff0b7424 */ /* 0x000fcc00078e00ff */
[----:B------:R-:W-:Y:S01]  /*06a0*/  DFMA R10, R8, UR4, R10 ;  /* 0x00000004080a7c2b */ /* 0x000fe2000800000a */
[----:B------:R-:W-:Y:S01]  /*06b0*/  UMOV UR4, 0x62401315 ;  /* 0x6240131500047882 */ /* 0x000fe20000000000 */
[----:B------:R-:W-:-:S06]  /*06c0*/  UMOV UR5, 0x3ec71dee ;  /* 0x3ec71dee00057882 */ /* 0x000fcc0000000000 */
[----:B------:R-:W-:Y:S01]  /*06d0*/  DFMA R10, R8, R10, UR4 ;  /* 0x00000004080a7e2b */ /* 0x000fe2000800000a */
        /* <DEDUP_REMOVED lines=20> */
[----:B------:R-:W-:-:S08]  /*0820*/  DFMA R10, R8, R10, UR4 ;  /* 0x00000004080a7e2b */ /* 0x000fd0000800000a */
[----:B------:R-:W-:-:S08]  /*0830*/  DFMA R10, R8, R10, 1 ;  /* 0x3ff00000080a742b */ /* 0x000fd0000000000a */
[----:B------:R-:W-:-:S10]  /*0840*/  DFMA R10, R8, R10, 1 ;  /* 0x3ff00000080a742b */ /* 0x000fd4000000000a */
[----:B------:R-:W-:Y:S02]  /*0850*/  IMAD R9, R6, 0x100000, R11 ;  /* 0x0010000006097824 */ /* 0x000fe400078e020b */
[----:B------:R-:W-:Y:S01]  /*0860*/  IMAD.MOV.U32 R8, RZ, RZ, R10 ;  /* 0x000000ffff087224 */ /* 0x000fe200078e000a */
[----:B------:R-:W-:Y:S06]  /*0870*/  @!P0 BRA `(.L_x_7) ;  /* 0x0000000000348947 */ /* 0x000fec0003800000 */
[----:B------:R-:W-:Y:S01]  /*0880*/  FSETP.GEU.AND P1, PT, |R5|, 4.2275390625, PT ;  /* 0x408748000500780b */ /* 0x000fe20003f2e200 */
[C---:B------:R-:W-:Y:S02]  /*0890*/  DADD R8, R4.reuse, +INF ;  /* 0x7ff0000004087429 */ /* 0x040fe40000000000 */
[----:B------:R-:W-:-:S08]  /*08a0*/  DSETP.GEU.AND P0, PT, R4, RZ, PT ;  /* 0x000000ff0400722a */ /* 0x000fd00003f0e000 */
[----:B------:R-:W-:Y:S02]  /*08b0*/  FSEL R8, R8, RZ, P0 ;  /* 0x000000ff08087208 */ /* 0x000fe40000000000 */
[----:B------:R-:W-:Y:S01]  /*08c0*/  @!P1 LEA.HI R2, R6, R6, RZ, 0x1 ;  /* 0x0000000606029211 */ /* 0x000fe200078f08ff */
[----:B------:R-:W-:Y:S01]  /*08d0*/  @!P1 IMAD.MOV.U32 R4, RZ, RZ, R10 ;  /* 0x000000ffff049224 */ /* 0x000fe200078e000a */
[----:B------:R-:W-:Y:S02]  /*08e0*/  FSEL R9, R9, RZ, P0 ;  /* 0x000000ff09097208 */ /* 0x000fe40000000000 */
[----:B------:R-:W-:-:S05]  /*08f0*/  @!P1 SHF.R.S32.HI R5, RZ, 0x1, R2 ;  /* 0x00000001ff059819 */ /* 0x000fca0000011402 */
[----:B------:R-:W-:Y:S02]  /*0900*/  @!P1 IMAD.IADD R6, R6, 0x1, -R5 ;  /* 0x0000000106069824 */ /* 0x000fe400078e0a05 */
[----:B------:R-:W-:-:S03]  /*0910*/  @!P1 IMAD R5, R5, 0x100000, R11 ;  /* 0x0010000005059824 */ /* 0x000fc600078e020b */
[----:B------:R-:W-:Y:S01]  /*0920*/  @!P1 LEA R7, R6, 0x3ff00000, 0x14 ;  /* 0x3ff0000006079811 */ /* 0x000fe200078ea0ff */
[----:B------:R-:W-:-:S06]  /*0930*/  @!P1 IMAD.MOV.U32 R6, RZ, RZ, RZ ;  /* 0x000000ffff069224 */ /* 0x000fcc00078e00ff */
[----:B------:R-:W-:-:S11]  /*0940*/  @!P1 DMUL R8, R4, R6 ;  /* 0x0000000604089228 */ /* 0x000fd60000000000 */
.L_x_7:
[----:B------:R-:W-:Y:S05]  /*0950*/  BSYNC.RECONVERGENT B0 ;  /* 0x0000000000007941 */ /* 0x000fea0003800200 */
.L_x_6:
[----:B------:R-:W0:Y:S01]  /*0960*/  S2UR UR6, SR_CgaCtaId ;  /* 0x00000000000679c3 */ /* 0x000e220000008800 */
[----:B------:R-:W-:Y:S01]  /*0970*/  UMOV UR4, 0x400 ;  /* 0x0000040000047882 */ /* 0x000fe20000000000 */
[----:B------:R-:W-:Y:S02]  /*0980*/  ISETP.GE.AND P0, PT, R0, 0x1, PT ;  /* 0x000000010000780c */ /* 0x000fe40003f06270 */
[----:B------:R-:W-:Y:S01]  /*0990*/  CS2R R12, SRZ ;  /* 0x00000000000c7805 */ /* 0x000fe2000001ff00 */
[----:B0-----:R-:W-:-:S06]  /*09a0*/  ULEA UR6, UR6, UR4, 0x18 ;  /* 0x0000000406067291 */ /* 0x001fcc000f8ec0ff */
[----:B------:R-:W-:-:S05]  /*09b0*/  LEA R4, R3, UR6, 0x3 ;  /* 0x0000000603047c11 */ /* 0x000fca000f8e18ff */
[----:B------:R0:W-:Y:S01]  /*09c0*/  STS.64 [R4], R8 ;  /* 0x0000000804007388 */ /* 0x0001e20000000a00 */
[----:B------:R-:W-:Y:S06]  /*09d0*/  BAR.SYNC.DEFER_BLOCKING 0x0 ;  /* 0x0000000000007b1d */ /* 0x000fec0000010000 */
[----:B------:R-:W-:Y:S05]  /*09e0*/  @!P0 BRA `(.L_x_8) ;  /* 0x0000000400a48947 */ /* 0x000fea0003800000 */
[C---:B------:R-:W-:Y:S02]  /*09f0*/  LOP3.LUT R6, R0.reuse, 0x7, RZ, 0xc0, !PT ;  /* 0x0000000700067812 */ /* 0x040fe400078ec0ff */
[----:B------:R-:W-:Y:S02]  /*0a00*/  CS2R R12, SRZ ;  /* 0x00000000000c7805 */ /* 0x000fe4000001ff00 */
[C---:B------:R-:W-:Y:S01]  /*0a10*/  LOP3.LUT R5, R0.reuse, 0xf, RZ, 0xc0, !PT ;  /* 0x0000000f00057812 */ /* 0x040fe200078ec0ff */
[----:B------:R-:W-:Y:S01]  /*0a20*/  UMOV UR4, URZ ;  /* 0x000000ff00047c82 */ /* 0x000fe20008000000 */
[----:B------:R-:W-:Y:S01]  /*0a30*/  LOP3.LUT R20, R0, 0x3, RZ, 0xc0, !PT ;  /* 0x0000000300147812 */ /* 0x000fe200078ec0ff */
[----:B------:R-:W-:Y:S02]  /*0a40*/  VIADD R7, R6, 0xffffffff ;  /* 0xffffffff06077836 */ /* 0x000fe40000000000 */
[----:B------:R-:W-:-:S03]  /*0a50*/  VIADD R2, R5, 0xffffffff ;  /* 0xffffffff05027836 */ /* 0x000fc60000000000 */
[----:B------:R-:W-:Y:S02]  /*0a60*/  ISETP.GE.U32.AND P1, PT, R7, 0x3, PT ;  /* 0x000000030700780c */ /* 0x000fe40003f26070 */
[----:B------:R-:W-:Y:S02]  /*0a70*/  ISETP.GE.U32.AND P0, PT, R2, 0x7, PT ;  /* 0x000000070200780c */ /* 0x000fe40003f06070 */
[----:B------:R-:W-:-:S11]  /*0a80*/  LOP3.LUT R7, R0, 0x7ffffff0, RZ, 0xc0, !PT ;  /* 0x7ffffff000077812 */ /* 0x000fd600078ec0ff */
.L_x_14:
[C---:B------:R-:W-:Y:S01]  /*0a90*/  ISETP.GE.U32.AND P3, PT, R0.reuse, 0x10, PT ;  /* 0x000000100000780c */ /* 0x040fe20003f66070 */
[----:B------:R-:W-:Y:S01]  /*0aa0*/  IMAD R21, R0, UR4, RZ ;  /* 0x0000000400157c24 */ /* 0x000fe2000f8e02ff */
[----:B------:R-:W-:Y:S01]  /*0ab0*/  UIADD3 UR4, UPT, UPT, UR4, 0x1, URZ ;  /* 0x0000000104047890 */ /* 0x000fe2000fffe0ff */
[----:B------:R-:W-:-:S05]  /*0ac0*/  IMAD.MOV.U32 R2, RZ, RZ, RZ ;  /* 0x000000ffff027224 */ /* 0x000fca00078e00ff */
[----:B------:R-:W-:-:S05]  /*0ad0*/  ISETP.NE.AND P2, PT, R0, UR4, PT ;  /* 0x0000000400007c0c */ /* 0x000fca000bf45270 */
[----:B------:R-:W-:Y:S08]  /*0ae0*/  @!P3 BRA `(.L_x_9) ;  /* 0x00000000009cb947 */ /* 0x000ff00003800000 */
[----:B------:R-:W-:-:S05]  /*0af0*/  UMOV UR5, URZ ;  /* 0x000000ff00057c82 */ /* 0x000fca0008000000 */
.L_x_10:
[----:B------:R-:W-:Y:S01]  /*0b00*/  VIADD R2, R21, UR5 ;  /* 0x0000000515027c36 */ /* 0x000fe20008000000 */
[----:B------:R-:W-:-:S04]  /*0b10*/  UIADD3 UR5, UPT, UPT, UR5, 0x10, URZ ;  /* 0x0000001005057890 */ /* 0x000fc8000fffe0ff */
[----:B------:R-:W-:Y:S02]  /*0b20*/  LEA R2, R2, UR6, 0x3 ;  /* 0x0000000602027c11 */ /* 0x000fe4000f8e18ff */
[----:B------:R-:W-:-:S03]  /*0b30*/  ISETP.NE.AND P3, PT, R7, UR5, PT ;  /* 0x0000000507007c0c */ /* 0x000fc6000bf65270 */
[----:B0-----:R-:W0:Y:S04]  /*0b40*/  LDS.64 R8, [R2] ;  /* 0x0000000002087984 */ /* 0x001e280000000a00 */
[----:B------:R-:W1:Y:S04]  /*0b50*/  LDS.64 R14, [R2+0x8] ;  /* 0x00000800020e7984 */ /* 0x000e680000000a00 */
[----:B------:R-:W2:Y:S04]  /*0b60*/  LDS.64 R16, [R2+0x10] ;  /* 0x0000100002107984 */ /* 0x000ea80000000a00 */
[----:B------:R-:W3:Y:S04]  /*0b70*/  LDS.64 R18, [R2+0x18] ;  /* 0x0000180002127984 */ /* 0x000ee80000000a00 */
[----:B------:R-:W4:Y:S01]  /*0b80*/  LDS.64 R10, [R2+0x20] ;  /* 0x00002000020a7984 */ /* 0x000f220000000a00 */
[----:B0-----:R-:W-:-:S03]  /*0b90*/  DADD R12, R8, R12 ;  /* 0x00000000080c7229 */ /* 0x001fc6000000000c */
[----:B------:R-:W0:Y:S05]  /*0ba0*/  LDS.64 R8, [R2+0x28] ;  /* 0x0000280002087984 */ /* 0x000e2a0000000a00 */
[----:B-1----:R-:W-:Y:S01]  /*0bb0*/  DADD R12, R12, R14 ;  /* 0x000000000c0c7229 */ /* 0x002fe2000000000e */
[----:B------:R-:W1:Y:S07]  /*0bc0*/  LDS.64 R14, [R2+0x30] ;  /* 0x00003000020e7984 */ /* 0x000e6e0000000a00 */
[----:B--2---:R-:W-:-:S02]  /*0bd0*/  DADD R16, R12, R16 ;  /* 0x000000000c107229 */ /* 0x004fc40000000010 */
[----:B------:R-:W2:Y:S06]  /*0be0*/  LDS.64 R12, [R2+0x38] ;  /* 0x00003800020c7984 */ /* 0x000eac0000000a00 */
[----:B---3--:R-:W-:Y:S02]  /*0bf0*/  DADD R18, R16, R18 ;  /* 0x0000000010127229 */ /* 0x008fe40000000012 */
[----:B------:R-:W3:Y:S06]  /*0c00*/  LDS.64 R16, [R2+0x40] ;  /* 0x0000400002107984 */ /* 0x000eec0000000a00 */
[----:B----4-:R-:W-:-:S02]  /*0c10*/  DADD R10, R18, R10 ;  /* 0x00000000120a7229 */ /* 0x010fc4000000000a */
[----:B------:R-:W4:Y:S06]  /*0c20*/  LDS.64 R18, [R2+0x48] ;  /* 0x0000480002127984 */ /* 0x000f2c0000000a00 */
[----:B0-----:R-:W-:Y:S02]  /*0c30*/  DADD R8, R10, R8 ;  /* 0x000000000a087229 */ /* 0x001fe40000000008 */
[----:B------:R-:W0:Y:S06]  /*0c40*/  LDS.64 R10, [R2+0x50] ;  /* 0x00005000020a7984 */ /* 0x000e2c0000000a00 */
[----:B-1----:R-:W-:-:S02]  /*0c50*/  DADD R14, R8, R14 ;  /* 0x00000000080e7229 */ /* 0x002fc4000000000e */
[----:B------:R-:W1:Y:S06]  /*0c60*/  LDS.64 R8, [R2+0x58] ;  /* 0x0000580002087984 */ /* 0x000e6c0000000a00 */
[----:B--2---:R-:W-:Y:S02]  /*0c70*/  DADD R12, R14, R12 ;  /* 0x000000000e0c7229 */ /* 0x004fe4000000000c */
[----:B------:R-:W2:Y:S06]  /*0c80*/  LDS.64 R14, [R2+0x60] ;  /* 0x00006000020e7984 */ /* 0x000eac0000000a00 */
[----:B---3--:R-:W-:-:S02]  /*0c90*/  DADD R16, R12, R16 ;  /* 0x000000000c107229 */ /* 0x008fc40000000010 */
[----:B------:R-:W3:Y:S06]  /*0ca0*/  LDS.64 R12, [R2+0x68] ;  /* 0x00006800020c7984 */ /* 0x000eec0000000a00 */
[----:B----4-:R-:W-:Y:S02]  /*0cb0*/  DADD R18, R16, R18 ;  /* 0x0000000010127229 */ /* 0x010fe40000000012 */
[----:B------:R-:W4:Y:S06]  /*0cc0*/  LDS.64 R16, [R2+0x70] ;  /* 0x0000700002107984 */ /* 0x000f2c0000000a00 */
[----:B0-----:R-:W-:-:S02]  /*0cd0*/  DADD R10, R18, R10 ;  /* 0x00000000120a7229 */ /* 0x001fc4000000000a */
[----:B------:R-:W0:Y:S06]  /*0ce0*/  LDS.64 R18, [R2+0x78] ;  /* 0x0000780002127984 */ /* 0x000e2c0000000a00 */
[----:B-1----:R-:W-:-:S08]  /*0cf0*/  DADD R8, R10, R8 ;  /* 0x000000000a087229 */ /* 0x002fd00000000008 */
[----:B--2---:R-:W-:-:S08]  /*0d00*/  DADD R8, R8, R14 ;  /* 0x0000000008087229 */ /* 0x004fd0000000000e */
[----:B---3--:R-:W-:-:S08]  /*0d10*/  DADD R8, R8, R12 ;  /* 0x0000000008087229 */ /* 0x008fd0000000000c */
[----:B----4-:R-:W-:-:S08]  /*0d20*/  DADD R8, R8, R16 ;  /* 0x0000000008087229 */ /* 0x010fd00000000010 */
[----:B0-----:R-:W-:Y:S01]  /*0d30*/  DADD R12, R8, R18 ;  /* 0x00000000080c7229 */ /* 0x001fe20000000012 */
[----:B------:R-:W-:Y:S10]  /*0d40*/  @P3 BRA `(.L_x_10) ;  /* 0xfffffffc006c3947 */ /* 0x000ff4000383ffff */
[----:B------:R-:W-:-:S07]  /*0d50*/  IMAD.MOV.U32 R2, RZ, RZ, R7 ;  /* 0x000000ffff027224 */ /* 0x000fce00078e0007 */
.L_x_9:
[----:B------:R-:W-:-:S13]  /*0d60*/  ISETP.NE.AND P3, PT, R5, RZ, PT ;  /* 0x000000ff0500720c */ /* 0x000fda0003f65270 */
[----:B------:R-:W-:Y:S05]  /*0d70*/  @!P3 BRA `(.L_x_11) ;  /* 0x0000000000bcb947 */ /* 0x000fea0003800000 */
[----:B------:R-:W-:Y:S01]  /*0d80*/  ISETP.NE.AND P3, PT, R6, RZ, PT ;  /* 0x000000ff0600720c */ /* 0x000fe20003f65270 */
[----:B------:R-:W-:-:S12]  /*0d90*/  @!P0 BRA `(.L_x_12) ;  /* 0x00000000004c8947 */ /* 0x000fd80003800000 */
[----:B------:R-:W-:Y:S02]  /*0da0*/  IMAD.IADD R22, R21, 0x1, R2 ;  /* 0x0000000115167824 */ /* 0x000fe400078e0202 */
[----:B------:R-:W-:-:S03]  /*0db0*/  VIADD R2, R2, 0x8 ;  /* 0x0000000802027836 */ /* 0x000fc60000000000 */
[----:B------:R-:W-:-:S05]  /*0dc0*/  LEA R22, R22, UR6, 0x3 ;  /* 0x0000000616167c11 */ /* 0x000fca000f8e18ff */
[----:B------:R-:W1:Y:S04]  /*0dd0*/  LDS.64 R18, [R22] ;  /* 0x0000000016127984 */ /* 0x000e680000000a00 */
[----:B------:R-:W2:Y:S04]  /*0de0*/  LDS.64 R16, [R22+0x8] ;  /* 0x0000080016107984 */ /* 0x000ea80000000a00 */
[----:B------:R-:W3:Y:S04]  /*0df0*/  LDS.64 R10, [R22+0x10] ;  /* 0x00001000160a7984 */ /* 0x000ee80000000a00 */
[----:B0-----:R-:W0:Y:S04]  /*0e00*/  LDS.64 R8, [R22+0x18] ;  /* 0x0000180016087984 */ /* 0x001e280000000a00 */
[----:B------:R-:W4:Y:S01]  /*0e10*/  LDS.64 R14, [R22+0x20] ;  /* 0x00002000160e7984 */ /* 0x000f220000000a00 */
[----:B-1----:R-:W-:-:S03]  /*0e20*/  DADD R18, R12, R18 ;  /* 0x000000000c127229 */ /* 0x002fc60000000012 */
[----:B------:R-:W1:Y:S05]  /*0e30*/  LDS.64 R12, [R22+0x28] ;  /* 0x00002800160c7984 */ /* 0x000e6a0000000a00 */
[----:B--2---:R-:W-:Y:S02]  /*0e40*/  DADD R16, R18, R16 ;  /* 0x0000000012107229 */ /* 0x004fe40000000010 */
[----:B------:R-:W2:Y:S06]  /*0e50*/  LDS.64 R18, [R22+0x30] ;  /* 0x0000300016127984 */ /* 0x000eac0000000a00 */
[----:B---3--:R-:W-:-:S02]  /*0e60*/  DADD R10, R16, R10 ;  /* 0x00000000100a7229 */ /* 0x008fc4000000000a */
[----:B------:R-:W3:Y:S06]  /*0e70*/  LDS.64 R16, [R22+0x38] ;  /* 0x0000380016107984 */ /* 0x000eec0000000a00 */
[----:B0-----:R-:W-:-:S08]  /*0e80*/  DADD R8, R10, R8 ;  /* 0x000000000a087229 */ /* 0x001fd00000000008 */
[----:B----4-:R-:W-:-:S08]  /*0e90*/  DADD R8, R8, R14 ;  /* 0x0000000008087229 */ /* 0x010fd0000000000e */
[----:B-1----:R-:W-:-:S08]  /*0ea0*/  DADD R8, R8, R12 ;  /* 0x0000000008087229 */ /* 0x002fd0000000000c */
[----:B--2---:R-:W-:-:S08]  /*0eb0*/  DADD R8, R8, R18 ;  /* 0x0000000008087229 */ /* 0x004fd00000000012 */
[----:B---3--:R-:W-:-:S11]  /*0ec0*/  DADD R12, R8, R16 ;  /* 0x00000000080c7229 */ /* 0x008fd60000000010 */
.L_x_12:
[----:B------:R-:W-:Y:S05]  /*0ed0*/  @!P3 BRA `(.L_x_11) ;  /* 0x000000000064b947 */ /* 0x000fea0003800000 */
[----:B------:R-:W-:Y:S01]  /*0ee0*/  ISETP.NE.AND P3, PT, R20, RZ, PT ;  /* 0x000000ff1400720c */ /* 0x000fe20003f65270 */
[----:B------:R-:W-:-:S12]  /*0ef0*/  @!P1 BRA `(.L_x_13) ;  /* 0x00000000002c9947 */ /* 0x000fd80003800000 */
[----:B0-----:R-:W-:Y:S02]  /*0f00*/  IMAD.IADD R8, R21, 0x1, R2 ;  /* 0x0000000115087824 */ /* 0x001fe400078e0202 */
[----:B------:R-:W-:-:S03]  /*0f10*/  VIADD R2, R2, 0x4 ;  /* 0x0000000402027836 */ /* 0x000fc60000000000 */
[----:B------:R-:W-:-:S05]  /*0f20*/  LEA R18, R8, UR6, 0x3 ;  /* 0x0000000608127c11 */ /* 0x000fca000f8e18ff */
[----:B------:R-:W0:Y:S04]  /*0f30*/  LDS.64 R16, [R18] ;  /* 0x0000000012107984 */ /* 0x000e280000000a00 */
[----:B------:R-:W1:Y:S04]  /*0f40*/  LDS.64 R8, [R18+0x8] ;  /* 0x0000080012087984 */ /* 0x000e680000000a00 */
[----:B------:R-:W2:Y:S04]  /*0f50*/  LDS.64 R10, [R18+0x10] ;  /* 0x00001000120a7984 */ /* 0x000ea80000000a00 */
[----:B------:R-:W3:Y:S01]  /*0f60*/  LDS.64 R14, [R18+0x18] ;  /* 0x00001800120e7984 */ /* 0x000ee20000000a00 */
[----:B0-----:R-:W-:-:S08]  /*0f70*/  DADD R16, R12, R16 ;  /* 0x000000000c107229 */ /* 0x001fd00000000010 */
[----:B-1----:R-:W-:-:S08]  /*0f80*/  DADD R8, R16, R8 ;  /* 0x0000000010087229 */ /* 0x002fd00000000008 */
[----:B--2---:R-:W-:-:S08]  /*0f90*/  DADD R8, R8, R10 ;  /* 0x0000000008087229 */ /* 0x004fd0000000000a */
[----:B---3--:R-:W-:-:S11]  /*0fa0*/  DADD R12, R8, R14 ;  /* 0x00000000080c7229 */ /* 0x008fd6000000000e */
.L_x_13:
[----:B------:R-:W-:Y:S05]  /*0fb0*/  @!P3 BRA `(.L_x_11) ;  /* 0x00000000002cb947 */ /* 0x000fea0003800000 */
[----:B------:R-:W-:Y:S01]  /*0fc0*/  IMAD.IADD R21, R21, 0x1, R2 ;  /* 0x0000000115157824 */ /* 0x000fe200078e0202 */
[----:B------:R-:W-:-:S04]  /*0fd0*/  ISETP.NE.AND P3, PT, R20, 0x1, PT ;  /* 0x000000011400780c */ /* 0x000fc80003f65270 */
[----:B------:R-:W-:-:S05]  /*0fe0*/  LEA R21, R21, UR6, 0x3 ;  /* 0x0000000615157c11 */ /* 0x000fca000f8e18ff */
[----:B0-----:R-:W0:Y:S02]  /*0ff0*/  LDS.64 R8, [R21] ;  /* 0x0000000015087984 */ /* 0x001e240000000a00 */
[----:B0-----:R-:W-:Y:S02]  /*1000*/  DADD R12, R12, R8 ;  /* 0x000000000c0c7229 */ /* 0x001fe40000000008 */
[----:B------:R-:W-:Y:S09]  /*1010*/  @!P3 BRA `(.L_x_11) ;  /* 0x000000000014b947 */ /* 0x000ff20003800000 */
[----:B------:R-:W-:Y:S01]  /*1020*/  ISETP.NE.AND P3, PT, R20, 0x2, PT ;  /* 0x000000021400780c */ /* 0x000fe20003f65270 */
[----:B------:R-:W0:-:S12]  /*1030*/  LDS.64 R8, [R21+0x8] ;  /* 0x0000080015087984 */ /* 0x000e180000000a00 */
[----:B------:R-:W1:Y:S01]  /*1040*/  @P3 LDS.64 R10, [R21+0x10] ;  /* 0x00001000150a3984 */ /* 0x000e620000000a00 */
[----:B0-----:R-:W-:-:S08]  /*1050*/  DADD R12, R12, R8 ;  /* 0x000000000c0c7229 */ /* 0x001fd00000000008 */
[----:B-1----:R-:W-:-:S11]  /*1060*/  @P3 DADD R12, R12, R10 ;  /* 0x000000000c0c3229 */ /* 0x002fd6000000000a */
.L_x_11:
[----:B------:R-:W-:Y:S05]  /*1070*/  @P2 BRA `(.L_x_14) ;  /* 0xfffffff800842947 */ /* 0x000fea000383ffff */
.L_x_8:
[----:B------:R-:W1:Y:S01]  /*1080*/  MUFU.RCP64H R7, R13 ;  /* 0x0000000d00077308 */ /* 0x000e620000001800 */
[----:B------:R-:W-:Y:S01]  /*1090*/  IMAD.MOV.U32 R6, RZ, RZ, 0x1 ;  /* 0x00000001ff067424 */ /* 0x000fe200078e00ff */
[----:B0-----:R-:W0:Y:S01]  /*10a0*/  LDS.64 R8, [R4] ;  /* 0x0000000004087984 */ /* 0x001e220000000a00 */
[----:B------:R-:W-:Y:S04]  /*10b0*/  BSSY.RECONVERGENT B0, `(.L_x_15) ;  /* 0x0000013000007945 */ /* 0x000fe80003800200 */
[----:B-1----:R-:W-:-:S08]  /*10c0*/  DFMA R10, R6, -R12, 1 ;  /* 0x3ff00000060a742b */ /* 0x002fd0000000080c */
[----:B------:R-:W-:-:S08]  /*10d0*/  DFMA R10, R10, R10, R10 ;  /* 0x0000000a0a0a722b */ /* 0x000fd0000000000a */
[----:B------:R-:W-:-:S08]  /*10e0*/  DFMA R10, R6, R10, R6 ;  /* 0x0000000a060a722b */ /* 0x000fd00000000006 */
[----:B------:R-:W-:Y:S01]  /*10f0*/  DFMA R6, R10, -R12, 1 ;  /* 0x3ff000000a06742b */ /* 0x000fe2000000080c */
[----:B0-----:R-:W-:-:S07]  /*1100*/  FSETP.GEU.AND P1, PT, |R9|, 6.5827683646048100446e-37, PT ;  /* 0x036000000900780b */ /* 0x001fce0003f2e200 */
[----:B------:R-:W-:-:S08]  /*1110*/  DFMA R6, R10, R6, R10 ;  /* 0x000000060a06722b */ /* 0x000fd0000000000a */
[----:B------:R-:W-:-:S08]  /*1120*/  DMUL R10, R8, R6 ;  /* 0x00000006080a7228 */ /* 0x000fd00000000000 */
[----:B------:R-:W-:-:S08]  /*1130*/  DFMA R14, R10, -R12, R8 ;  /* 0x8000000c0a0e722b */ /* 0x000fd00000000008 */
[----:B------:R-:W-:-:S10]  /*1140*/  DFMA R6, R6, R14, R10 ;  /* 0x0000000e0606722b */ /* 0x000fd4000000000a */
[----:B------:R-:W-:-:S05]  /*1150*/  FFMA R2, RZ, R13, R7 ;  /* 0x0000000dff027223 */ /* 0x000fca0000000007 */
[----:B------:R-:W-:-:S13]  /*1160*/  FSETP.GT.AND P0, PT, |R2|, 1.469367938527859385e-39, PT ;  /* 0x001000000200780b */ /* 0x000fda0003f04200 */
[----:B------:R-:W-:Y:S05]  /*1170*/  @P0 BRA P1, `(.L_x_16) ;  /* 0x0000000000180947 */ /* 0x000fea0000800000 */
[----:B------:R-:W-:Y:S01]  /*1180*/  IMAD.MOV.U32 R10, RZ, RZ, R8 ;  /* 0x000000ffff0a7224 */ /* 0x000fe200078e0008 */
[----:B------:R-:W-:Y:S01]  /*1190*/  MOV R20, 0x11e0 ;  /* 0x000011e000147802 */ /* 0x000fe20000000f00 */
[----:B------:R-:W-:Y:S02]  /*11a0*/  IMAD.MOV.U32 R11, RZ, RZ, R9 ;  /* 0x000000ffff0b7224 */ /* 0x000fe400078e0009 */
[----:B------:R-:W-:Y:S02]  /*11b0*/  IMAD.MOV.U32 R8, RZ, RZ, R12 ;  /* 0x000000ffff087224 */ /* 0x000fe400078e000c */
[----:B------:R-:W-:-:S07]  /*11c0*/  IMAD.MOV.U32 R9, RZ, RZ, R13 ;  /* 0x000000ffff097224 */ /* 0x000fce00078e000d */
[----:B------:R-:W-:Y:S05]  /*11d0*/  CALL.REL.NOINC `($__internal_0_$__cuda_sm20_div_rn_f64_full) ;  /* 0x0000001000047944 */ /* 0x000fea0003c00000 */
.L_x_16:
[----:B------:R-:W-:Y:S05]  /*11e0*/  BSYNC.RECONVERGENT B0 ;  /* 0x0000000000007941 */ /* 0x000fea0003800200 */
.L_x_15:
[----:B------:R-:W0:Y:S01]  /*11f0*/  LDC.64 R26, c[0x0][0x390] ;  /* 0x0000e400ff1a7b82 */ /* 0x000e220000000a00 */
[----:B------:R-:W0:Y:S01]  /*1200*/  LDCU.64 UR4, c[0x0][0x388] ;  /* 0x00007100ff0477ac */ /* 0x000e220008000a00 */
[----:B------:R1:W-:Y:S01]  /*1210*/  STS.64 [R4], R6 ;  /* 0x0000000604007388 */ /* 0x0003e20000000a00 */
[----:B------:R-:W-:Y:S01]  /*1220*/  BSSY.RECONVERGENT B0, `(.L_x_17) ;  /* 0x0000006000007945 */ /* 0x000fe20003800200 */
[----:B------:R-:W-:Y:S01]  /*1230*/  MOV R2, 0x1280 ;  /* 0x0000128000027802 */ /* 0x000fe20000000f00 */
[----:B0-----:R-:W-:-:S08]  /*1240*/  DMUL R26, R26, UR4 ;  /* 0x000000041a1a7c28 */ /* 0x001fd00008000000 */
[----:B------:R-:W-:-:S10]  /*1250*/  DADD R8, -RZ, |R26| ;  /* 0x00000000ff087229 */ /* 0x000fd4000000051a */
[----:B-1----:R-:W-:-:S07]  /*1260*/  IMAD.MOV.U32 R5, RZ, RZ, R9 ;  /* 0x000000ffff057224 */ /* 0x002fce00078e0009 */
[----:B------:R-:W-:Y:S05]  /*1270*/  CALL.REL.NOINC `($_Z6getDoGPddd$__internal_accurate_pow) ;  /* 0x00000014004c7944 */ /* 0x000fea0003c00000 */
[----:B------:R-:W-:Y:S05]  /*1280*/  BSYNC.RECONVERGENT B0 ;  /* 0x0000000000007941 */ /* 0x000fea0003800200 */
.L_x_17:
[C---:B------:R-:W-:Y:S02]  /*1290*/  DADD R8, R26.reuse, 2 ;  /* 0x400000001a087429 */ /* 0x040fe40000000000 */
        /* <DEDUP_REMOVED lines=11> */
.L_x_18:
[----:B------:R-:W-:Y:S01]  /*1350*/  DADD R6, R6, R6 ;  /* 0x0000000006067229 */ /* 0x000fe20000000006 */
[----:B------:R-:W-:Y:S01]  /*1360*/  BSSY.RECONVERGENT B0, `(.L_x_19) ;  /* 0x0000015000007945 */ /* 0x000fe20003800200 */
[----:B------:R-:W-:-:S08]  /*1370*/  DSETP.NEU.AND P0, PT, R26, 1, PT ;  /* 0x3ff000001a00742a */ /* 0x000fd00003f0d000 */
[----:B------:R-:W-:Y:S02]  /*1380*/  FSEL R9, R7, 2, P0 ;  /* 0x4000000007097808 */ /* 0x000fe40000000000 */
[----:B------:R-:W-:Y:S01]  /*1390*/  FSEL R8, R6, RZ, P0 ;  /* 0x000000ff06087208 */ /* 0x000fe20000000000 */
[----:B------:R-:W-:Y:S01]  /*13a0*/  IMAD.MOV.U32 R6, RZ, RZ, 0x1 ;  /* 0x00000001ff067424 */ /* 0x000fe200078e00ff */
[----:B------:R-:W0:Y:S05]  /*13b0*/  MUFU.RCP64H R7, R9 ;  /* 0x0000000900077308 */ /* 0x000e2a0000001800 */
        /* <DEDUP_REMOVED lines=13> */
[----:B------:R-:W-:-:S07]  /*1490*/  MOV R20, 0x14b0 ;  /* 0x000014b000147802 */ /* 0x000fce0000000f00 */
[----:B------:R-:W-:Y:S05]  /*14a0*/  CALL.REL.NOINC `($__internal_0_$__cuda_sm20_div_rn_f64_full) ;  /* 0x0000000c00507944 */ /* 0x000fea0003c00000 */
.L_x_20:
[----:B------:R-:W-:Y:S05]  /*14b0*/  BSYNC.RECONVERGENT B0 ;  /* 0x0000000000007941 */ /* 0x000fea0003800200 */
.L_x_19:
        /* <DEDUP_REMOVED lines=59> */
.L_x_22:
[----:B------:R-:W-:Y:S05]  /*1870*/  BSYNC.RECONVERGENT B0 ;  /* 0x0000000000007941 */ /* 0x000fea0003800200 */
.L_x_21:
[----:B------:R-:W0:Y:S01]  /*1880*/  S2UR UR5, SR_CgaCtaId ;  /* 0x00000000000579c3 */ /* 0x000e220000008800 */
[----:B------:R-:W-:Y:S01]  /*1890*/  UMOV UR4, 0x400 ;  /* 0x0000040000047882 */ /* 0x000fe20000000000 */
[----:B------:R-:W-:Y:S01]  /*18a0*/  ISETP.GE.AND P0, PT, R0, 0x1, PT ;  /* 0x000000010000780c */ /* 0x000fe20003f06270 */
[----:B------:R-:W-:Y:S01]  /*18b0*/  UIADD3 UR4, UPT, UPT, UR4, 0x640, URZ ;  /* 0x0000064004047890 */ /* 0x000fe2000fffe0ff */
[----:B------:R-:W-:-:S03]  /*18c0*/  CS2R R16, SRZ ;  /* 0x0000000000107805 */ /* 0x000fc6000001ff00 */
[----:B0-----:R-:W-:-:S06]  /*18d0*/  ULEA UR4, UR5, UR4, 0x18 ;  /* 0x0000000405047291 */ /* 0x001fcc000f8ec0ff */
[----:B------:R-:W-:-:S05]  /*18e0*/  LEA R2, R3, UR4, 0x3 ;  /* 0x0000000403027c11 */ /* 0x000fca000f8e18ff */
[----:B------:R0:W-:Y:S01]  /*18f0*/  STS.64 [R2], R10 ;  /* 0x0000000a02007388 */ /* 0x0001e20000000a00 */
[----:B------:R-:W-:Y:S06]  /*1900*/  BAR.SYNC.DEFER_BLOCKING 0x0 ;  /* 0x0000000000007b1d */ /* 0x000fec0000010000 */
[----:B------:R-:W-:Y:S05]  /*1910*/  @!P0 BRA `(.L_x_23) ;  /* 0x0000000400b08947 */ /* 0x000fea0003800000 */
[C---:B------:R-:W-:Y:S01]  /*1920*/  LOP3.LUT R7, R0.reuse, 0x7, RZ, 0xc0, !PT ;  /* 0x0000000700077812 */ /* 0x040fe200078ec0ff */
[C---:B------:R-:W-:Y:S01]  /*1930*/  IMAD.SHL.U32 R22, R0.reuse, 0x8, RZ ;  /* 0x0000000800167824 */ /* 0x040fe200078e00ff */
[C---:B------:R-:W-:Y:S01]  /*1940*/  LOP3.LUT R6, R0.reuse, 0xf, RZ, 0xc0, !PT ;  /* 0x0000000f00067812 */ /* 0x040fe200078ec0ff */
[----:B------:R-:W-:Y:S01]  /*1950*/  IMAD.MOV.U32 R23, RZ, RZ, RZ ;  /* 0x000000ffff177224 */ /* 0x000fe200078e00ff */
[----:B------:R-:W-:Y:S01]  /*1960*/  LOP3.LUT R9, R0, 0x3, RZ, 0xc0, !PT ;  /* 0x0000000300097812 */ /* 0x000fe200078ec0ff */
[----:B------:R-:W-:Y:S01]  /*1970*/  VIADD R8, R7, 0xffffffff ;  /* 0xffffffff07087836 */ /* 0x000fe20000000000 */
[----:B------:R-:W-:Y:S01]  /*1980*/  CS2R R16, SRZ ;  /* 0x0000000000107805 */ /* 0x000fe2000001ff00 */
[----:B------:R-:W-:-:S03]  /*1990*/  VIADD R5, R6, 0xffffffff ;  /* 0xffffffff06057836 */ /* 0x000fc60000000000 */
[----:B------:R-:W-:Y:S02]  /*19a0*/  ISETP.GE.U32.AND P1, PT, R8, 0x3, PT ;  /* 0x000000030800780c */ /* 0x000fe40003f26070 */
[----:B------:R-:W-:Y:S02]  /*19b0*/  LOP3.LUT R8, R0, 0x7ffffff0, RZ, 0xc0, !PT ;  /* 0x7ffffff000087812 */ /* 0x000fe400078ec0ff */
[----:B------:R-:W-:-:S03]  /*19c0*/  ISETP.GE.U32.AND P0, PT, R5, 0x7, PT ;  /* 0x000000070500780c */ /* 0x000fc60003f06070 */
[----:B------:R-:W-:-:S10]  /*19d0*/  IMAD.MOV R24, RZ, RZ, -R8 ;  /* 0x000000ffff187224 */ /* 0x000fd400078e0a08 */
.L_x_29:
[C---:B------:R-:W-:Y:S01]  /*19e0*/  ISETP.GE.U32.AND P2, PT, R0.reuse, 0x10, PT ;  /* 0x000000100000780c */ /* 0x040fe20003f46070 */
[----:B------:R-:W-:Y:S02]  /*19f0*/  IMAD R26, R0, R23, RZ ;  /* 0x00000017001a7224 */ /* 0x000fe400078e02ff */
[----:B------:R-:W-:-:S10]  /*1a00*/  IMAD.MOV.U32 R5, RZ, RZ, RZ ;  /* 0x000000ffff057224 */ /* 0x000fd400078e00ff */
[----:B------:R-:W-:Y:S05]  /*1a10*/  @!P2 BRA `(.L_x_24) ;  /* 0x0000000000a0a947 */ /* 0x000fea0003800000 */
[----:B------:R-:W-:Y:S02]  /*1a20*/  IMAD R5, R22, R23, UR4 ;  /* 0x0000000416057e24 */ /* 0x000fe4000f8e0217 */
[----:B------:R-:W-:Y:S02]  /*1a30*/  IMAD.MOV.U32 R25, RZ, RZ, R24 ;  /* 0x000000ffff197224 */ /* 0x000fe400078e0018 */
[----:B------:R-:W-:-:S07]  /*1a40*/  VIADD R5, R5, 0x40 ;  /* 0x0000004005057836 */ /* 0x000fce0000000000 */
.L_x_25:
[----:B------:R-:W1:Y:S01]  /*1a50*/  LDS.64 R18, [R5+-0x40] ;  /* 0xffffc00005127984 */ /* 0x000e620000000a00 */
[----:B------:R-:W-:-:S03]  /*1a60*/  VIADD R25, R25, 0x10 ;  /* 0x0000001019197836 */ /* 0x000fc60000000000 */
[----:B------:R-:W2:Y:S02]  /*1a70*/  LDS.64 R14, [R5+-0x38] ;  /* 0xffffc800050e7984 */ /* 0x000ea40000000a00 */
[----:B------:R-:W-:Y:S02]  /*1a80*/  ISETP.NE.AND P2, PT, R25, RZ, PT ;  /* 0x000000ff1900720c */ /* 0x000fe40003f45270 */
[----:B------:R-:W3:Y:S04]  /*1a90*/  LDS.64 R12, [R5+-0x30] ;  /* 0xffffd000050c7984 */ /* 0x000ee80000000a00 */
[----:B0-----:R-:W0:Y:S04]  /*1aa0*/  LDS.64 R10, [R5+-0x28] ;  /* 0xffffd800050a7984 */ /* 0x001e280000000a00 */
[----:B------:R-:W4:Y:S01]  /*1ab0*/  LDS.64 R20, [R5+-0x20] ;  /* 0xffffe00005147984 */ /* 0x000f220000000a00 */
[----:B-1----:R-:W-:-:S03]  /*1ac0*/  DADD R16, R18, R16 ;  /* 0x0000000012107229 */ /* 0x002fc60000000010 */
[----:B------:R-:W1:Y:S05]  /*1ad0*/  LDS.64 R18, [R5+-0x18] ;  /* 0xffffe80005127984 */ /* 0x000e6a0000000a00 */
[----:B--2---:R-:W-:Y:S01]  /*1ae0*/  DADD R16, R16, R14 ;  /* 0x0000000010107229 */ /* 0x004fe2000000000e */
[----:B------:R-:W2:Y:S07]  /*1af0*/  LDS.64 R14, [R5+-0x10] ;  /* 0xfffff000050e7984 */ /* 0x000eae0000000a00 */
[----:B---3--:R-:W-:Y:S01]  /*1b00*/  DADD R16, R16, R12 ;  /* 0x0000000010107229 */ /* 0x008fe2000000000c */
[----:B------:R-:W3:Y:S07]  /*1b10*/  LDS.64 R12, [R5+-0x8] ;  /* 0xfffff800050c7984 */ /* 0x000eee0000000a00 */
[----:B0-----:R-:W-:Y:S01]  /*1b20*/  DADD R16, R16, R10 ;  /* 0x0000000010107229 */ /* 0x001fe2000000000a */
[----:B------:R-:W0:Y:S07]  /*1b30*/  LDS.64 R10, [R5] ;  /* 0x00000000050a7984 */ /* 0x000e2e0000000a00 */
[----:B----4-:R-:W-:-:S02]  /*1b40*/  DADD R20, R16, R20 ;  /* 0x0000000010147229 */ /* 0x010fc40000000014 */
[----:B------:R-:W4:Y:S06]  /*1b50*/  LDS.64 R16, [R5+0x8] ;  /* 0x0000080005107984 */ /* 0x000f2c0000000a00 */
[----:B-1----:R-:W-:Y:S02]  /*1b60*/  DADD R18, R20, R18 ;  /* 0x0000000014127229 */ /* 0x002fe40000000012 */
[----:B------:R-:W1:Y:S06]  /*1b70*/  LDS.64 R20, [R5+0x10] ;  /* 0x0000100005147984 */ /* 0x000e6c0000000a00 */
[----:B--2---:R-:W-:-:S02]  /*1b80*/  DADD R14, R18, R14 ;  /* 0x00000000120e7229 */ /* 0x004fc4000000000e */
[----:B------:R-:W2:Y:S06]  /*1b90*/  LDS.64 R18, [R5+0x18] ;  /* 0x0000180005127984 */ /* 0x000eac0000000a00 */
[----:B---3--:R-:W-:Y:S02]  /*1ba0*/  DADD R12, R14, R12 ;  /* 0x000000000e0c7229 */ /* 0x008fe4000000000c */
[----:B------:R-:W3:Y:S06]  /*1bb0*/  LDS.64 R14, [R5+0x20] ;  /* 0x00002000050e7984 */ /* 0x000eec0000000a00 */
[----:B0-----:R-:W-:-:S02]  /*1bc0*/  DADD R10, R12, R10 ;  /* 0x000000000c0a7229 */ /* 0x001fc4000000000a */
[----:B------:R-:W0:Y:S06]  /*1bd0*/  LDS.64 R12, [R5+0x28] ;  /* 0x00002800050c7984 */ /* 0x000e2c0000000a00 */
[----:B----4-:R-:W-:Y:S02]  /*1be0*/  DADD R16, R10, R16 ;  /* 0x000000000a107229 */ /* 0x010fe40000000010 */
[----:B------:R-:W4:Y:S06]  /*1bf0*/  LDS.64 R10, [R5+0x30] ;  /* 0x00003000050a7984 */ /* 0x000f2c0000000a00 */
[----:B-1----:R-:W-:-:S02]  /*1c00*/  DADD R20, R16, R20 ;  /* 0x0000000010147229 */ /* 0x002fc40000000014 */
[----:B------:R1:W5:Y:S06]  /*1c10*/  LDS.64 R16, [R5+0x38] ;  /* 0x0000380005107984 */ /* 0x00036c0000000a00 */
[----:B--2---:R-:W-:Y:S01]  /*1c20*/  DADD R18, R20, R18 ;  /* 0x0000000014127229 */ /* 0x004fe20000000012 */
[----:B-1----:R-:W-:-:S07]  /*1c30*/  VIADD R5, R5, 0x80 ;  /* 0x0000008005057836 */ /* 0x002fce0000000000 */
[----:B---3--:R-:W-:-:S08]  /*1c40*/  DADD R14, R18, R14 ;  /* 0x00000000120e7229 */ /* 0x008fd0000000000e */
[----:B0-----:R-:W-:-:S08]  /*1c50*/  DADD R12, R14, R12 ;  /* 0x000000000e0c7229 */ /* 0x001fd0000000000c */
[----:B----4-:R-:W-:-:S08]  /*1c60*/  DADD R10, R12, R10 ;  /* 0x000000000c0a7229 */ /* 0x010fd0000000000a */
[----:B-----5:R-:W-:Y:S01]  /*1c70*/  DADD R16, R10, R16 ;  /* 0x000000000a107229 */ /* 0x020fe20000000010 */
[----:B------:R-:W-:Y:S10]  /*1c80*/  @P2 BRA `(.L_x_25) ;  /* 0xfffffffc00702947 */ /* 0x000ff4000383ffff */
[----:B------:R-:W-:-:S07]  /*1c90*/  IMAD.MOV.U32 R5, RZ, RZ, R8 ;  /* 0x000000ffff057224 */ /* 0x000fce00078e0008 */
.L_x_24:
        /* <DEDUP_REMOVED lines=9> */
[----:B0-----:R-:W0:Y:S04]  /*1d30*/  LDS.64 R10, [R25+0x10] ;  /* 0x00001000190a7984 */ /* 0x001e280000000a00 */
[----:B------:R-:W3:Y:S04]  /*1d40*/  LDS.64 R12, [R25+0x18] ;  /* 0x00001800190c7984 */ /* 0x000ee80000000a00 */
[----:B------:R-:W4:Y:S01]  /*1d50*/  LDS.64 R14, [R25+0x20] ;  /* 0x00002000190e7984 */ /* 0x000f220000000a00 */
[----:B-1----:R-:W-:-:S03]  /*1d60*/  DADD R20, R16, R20 ;  /* 0x0000000010147229 */ /* 0x002fc60000000014 */
[----:B------:R-:W1:Y:S05]  /*1d70*/  LDS.64 R16, [R25+0x28] ;  /* 0x0000280019107984 */ /* 0x000e6a0000000a00 */
[----:B--2---:R-:W-:Y:S02]  /*1d80*/  DADD R18, R20, R18 ;  /* 0x0000000014127229 */ /* 0x004fe40000000012 */
[----:B------:R-:W2:Y:S06]  /*1d90*/  LDS.64 R20, [R25+0x30] ;  /* 0x0000300019147984 */ /* 0x000eac0000000a00 */
[----:B0-----:R-:W-:-:S02]  /*1da0*/  DADD R10, R18, R10 ;  /* 0x00000000120a7229 */ /* 0x001fc4000000000a */
[----:B------:R-:W0:Y:S06]  /*1db0*/  LDS.64 R18, [R25+0x38] ;  /* 0x0000380019127984 */ /* 0x000e2c0000000a00 */
[----:B---3--:R-:W-:-:S08]  /*1dc0*/  DADD R10, R10, R12 ;  /* 0x000000000a0a7229 */ /* 0x008fd0000000000c */
[----:B----4-:R-:W-:-:S08]  /*1dd0*/  DADD R10, R10, R14 ;  /* 0x000000000a0a7229 */ /* 0x010fd0000000000e */
[----:B-1----:R-:W-:-:S08]  /*1de0*/  DADD R10, R10, R16 ;  /* 0x000000000a0a7229 */ /* 0x002fd00000000010 */
[----:B--2---:R-:W-:-:S08]  /*1df0*/  DADD R10, R10, R20 ;  /* 0x000000000a0a7229 */ /* 0x004fd00000000014 */
[----:B0-----:R-:W-:-:S11]  /*1e00*/  DADD R16, R10, R18 ;  /* 0x000000000a107229 */ /* 0x001fd60000000012 */
.L_x_27:
        /* <DEDUP_REMOVED lines=14> */
.L_x_28:
        /* <DEDUP_REMOVED lines=12> */
.L_x_26:
[----:B------:R-:W-:-:S05]  /*1fb0*/  VIADD R23, R23, 0x1 ;  /* 0x0000000117177836 */ /* 0x000fca0000000000 */
[----:B------:R-:W-:-:S13]  /*1fc0*/  ISETP.NE.AND P2, PT, R23, R0, PT ;  /* 0x000000001700720c */ /* 0x000fda0003f45270 */
[----:B------:R-:W-:Y:S05]  /*1fd0*/  @P2 BRA `(.L_x_29) ;  /* 0xfffffff800802947 */ /* 0x000fea000383ffff */
.L_x_23:
[----:B------:R-:W0:Y:S01]  /*1fe0*/  MUFU.RCP64H R7, R17 ;  /* 0x0000001100077308 */ /* 0x000e220000001800 */
[----:B------:R-:W-:Y:S01]  /*1ff0*/  IMAD.MOV.U32 R6, RZ, RZ, 0x1 ;  /* 0x00000001ff067424 */ /* 0x000fe200078e00ff */
[----:B------:R-:W1:Y:S01]  /*2000*/  LDS.64 R8, [R2] ;  /* 0x0000000002087984 */ /* 0x000e620000000a00 */
[----:B------:R-:W2:Y:S01]  /*2010*/  LDCU.64 UR4, c[0x0][0x358] ;  /* 0x00006b00ff0477ac */ /* 0x000ea20008000a00 */
[----:B------:R-:W-:Y:S03]  /*2020*/  BSSY.RECONVERGENT B0, `(.L_x_30) ;  /* 0x0000013000007945 */ /* 0x000fe60003800200 */
[----:B0-----:R-:W-:-:S08]  /*2030*/  DFMA R10, R6, -R16, 1 ;  /* 0x3ff00000060a742b */ /* 0x001fd00000000810 */
[----:B------:R-:W-:-:S08]  /*2040*/  DFMA R10, R10, R10, R10 ;  /* 0x0000000a0a0a722b */ /* 0x000fd0000000000a */
[----:B------:R-:W-:-:S08]  /*2050*/  DFMA R10, R6, R10, R6 ;  /* 0x0000000a060a722b */ /* 0x000fd00000000006 */
[----:B------:R-:W-:Y:S01]  /*2060*/  DFMA R6, R10, -R16, 1 ;  /* 0x3ff000000a06742b */ /* 0x000fe20000000810 */
[----:B-1----:R-:W-:-:S07]  /*2070*/  FSETP.GEU.AND P1, PT, |R9|, 6.5827683646048100446e-37, PT ;  /* 0x036000000900780b */ /* 0x002fce0003f2e200 */
[----:B------:R-:W-:-:S08]  /*2080*/  DFMA R6, R10, R6, R10 ;  /* 0x000000060a06722b */ /* 0x000fd0000000000a */
[----:B------:R-:W-:-:S08]  /*2090*/  DMUL R10, R8, R6 ;  /* 0x00000006080a7228 */ /* 0x000fd00000000000 */
[----:B------:R-:W-:-:S08]  /*20a0*/  DFMA R12, R10, -R16, R8 ;  /* 0x800000100a0c722b */ /* 0x000fd00000000008 */
[----:B------:R-:W-:-:S10]  /*20b0*/  DFMA R6, R6, R12, R10 ;  /* 0x0000000c0606722b */ /* 0x000fd4000000000a */
[----:B------:R-:W-:-:S05]  /*20c0*/  FFMA R0, RZ, R17, R7 ;  /* 0x00000011ff007223 */ /* 0x000fca0000000007 */
[----:B------:R-:W-:-:S13]  /*20d0*/  FSETP.GT.AND P0, PT, |R0|, 1.469367938527859385e-39, PT ;  /* 0x001000000000780b */ /* 0x000fda0003f04200 */
[----:B--2---:R-:W-:Y:S05]  /*20e0*/  @P0 BRA P1, `(.L_x_31) ;  /* 0x0000000000180947 */ /* 0x004fea0000800000 */
[----:B------:R-:W-:Y:S01]  /*20f0*/  IMAD.MOV.U32 R10, RZ, RZ, R8 ;  /* 0x000000ffff0a7224 */ /* 0x000fe200078e0008 */
[----:B------:R-:W-:Y:S01]  /*2100*/  MOV R20, 0x2150 ;  /* 0x0000215000147802 */ /* 0x000fe20000000f00 */
[----:B------:R-:W-:Y:S02]  /*2110*/  IMAD.MOV.U32 R11, RZ, RZ, R9 ;  /* 0x000000ffff0b7224 */ /* 0x000fe400078e0009 */
[----:B------:R-:W-:Y:S02]  /*2120*/  IMAD.MOV.U32 R8, RZ, RZ, R16 ;  /* 0x000000ffff087224 */ /* 0x000fe400078e0010 */
[----:B------:R-:W-:-:S07]  /*2130*/  IMAD.MOV.U32 R9, RZ, RZ, R17 ;  /* 0x000000ffff097224 */ /* 0x000fce00078e0011 */
[----:B------:R-:W-:Y:S05]  /*2140*/  CALL.REL.NOINC `($__internal_0_$__cuda_sm20_div_rn_f64_full) ;  /* 0x0000000000287944 */ /* 0x000fea0003c00000 */
.L_x_31:
[----:B------:R-:W-:Y:S05]  /*2150*/  BSYNC.RECONVERGENT B0 ;  /* 0x0000000000007941 */ /* 0x000fea0003800200 */
.L_x_30:
[----:B------:R-:W-:Y:S01]  /*2160*/  STS.64 [R2], R6 ;  /* 0x0000000602007388 */ /* 0x000fe20000000a00 */
[----:B------:R-:W0:Y:S08]  /*2170*/  LDC.64 R10, c[0x0][0x380] ;  /* 0x0000e000ff0a7b82 */ /* 0x000e300000000a00 */
[----:B------:R-:W-:Y:S01]  /*2180*/  BAR.SYNC.DEFER_BLOCKING 0x0 ;  /* 0x0000000000007b1d */ /* 0x000fe20000010000 */
[----:B0-----:R-:W-:-:S05]  /*2190*/  IMAD.WIDE R10, R3, 0x8, R10 ;  /* 0x00000008030a7825 */ /* 0x001fca00078e020a */
[----:B------:R-:W-:Y:S04]  /*21a0*/  LDS.64 R8, [R2] ;  /* 0x0000000002087984 */ /* 0x000fe80000000a00 */
[----:B------:R-:W0:Y:S02]  /*21b0*/  LDS.64 R4, [R4] ;  /* 0x0000000004047984 */ /* 0x000e240000000a00 */
[----:B0-----:R-:W-:-:S07]  /*21c0*/  DADD R8, R8, -R4 ;  /* 0x0000000008087229 */ /* 0x001fce0000000804 */
[----:B------:R-:W-:Y:S01]  /*21d0*/  STG.E.64 desc[UR4][R10.64], R8 ;  /* 0x000000080a007986 */ /* 0x000fe2000c101b04 */
[----:B------:R-:W-:Y:S05]  /*21e0*/  EXIT ;  /* 0x000000000000794d */ /* 0x000fea0003800000 */
        .weak           $__internal_0_$__cuda_sm20_div_rn_f64_full
        .type           $__internal_0_$__cuda_sm20_div_rn_f64_full,@function
        .size           $__internal_0_$__cuda_sm20_div_rn_f64_full,($_Z6getDoGPddd$__internal_accurate_pow - $__internal_0_$__cuda_sm20_div_rn_f64_full)
$__internal_0_$__cuda_sm20_div_rn_f64_full:
[C---:B------:R-:W-:Y:S01]  /*21f0*/  FSETP.GEU.AND P0, PT, |R9|.reuse, 1.469367938527859385e-39, PT ;  /* 0x001000000900780b */ /* 0x040fe20003f0e200 */
[----:B------:R-:W-:Y:S01]  /*2200*/  IMAD.MOV.U32 R14, RZ, RZ, 0x1 ;  /* 0x00000001ff0e7424 */ /* 0x000fe200078e00ff */
[----:B------:R-:W-:Y:S01]  /*2210*/  LOP3.LUT R6, R9, 0x800fffff, RZ, 0xc0, !PT ;  /* 0x800fffff09067812 */ /* 0x000fe200078ec0ff */
[----:B------:R-:W-:Y:S01]  /*2220*/  IMAD.MOV.U32 R5, RZ, RZ, 0x1ca00000 ;  /* 0x1ca00000ff057424 */ /* 0x000fe200078e00ff */
[C---:B------:R-:W-:Y:S01]  /*2230*/  FSETP.GEU.AND P2, PT, |R11|.reuse, 1.469367938527859385e-39, PT ;  /* 0x001000000b00780b */ /* 0x040fe20003f4e200 */
[----:B------:R-:W-:Y:S01]  /*2240*/  BSSY.RECONVERGENT B1, `(.L_x_32) ;  /* 0x0000052000017945 */ /* 0x000fe20003800200 */
[----:B------:R-:W-:Y:S01]  /*2250*/  LOP3.LUT R7, R6, 0x3ff00000, RZ, 0xfc, !PT ;  /* 0x3ff0000006077812 */ /* 0x000fe200078efcff */
[----:B------:R-:W-:Y:S01]  /*2260*/  IMAD.MOV.U32 R6, RZ, RZ, R8 ;  /* 0x000000ffff067224 */ /* 0x000fe200078e0008 */
[----:B------:R-:W-:Y:S02]  /*2270*/  LOP3.LUT R21, R11, 0x7ff00000, RZ, 0xc0, !PT ;  /* 0x7ff000000b157812 */ /* 0x000fe400078ec0ff */
[----:B------:R-:W-:-:S03]  /*2280*/  LOP3.LUT R22, R9, 0x7ff00000, RZ, 0xc0, !PT ;  /* 0x7ff0000009167812 */ /* 0x000fc600078ec0ff */
[----:B------:R-:W-:Y:S01]  /*2290*/  @!P0 DMUL R6, R8, 8.98846567431157953865e+307 ;  /* 0x7fe0000008068828 */ /* 0x000fe20000000000 */
[----:B------:R-:W-:Y:S01]  /*22a0*/  ISETP.GE.U32.AND P1, PT, R21, R22, PT ;  /* 0x000000161500720c */ /* 0x000fe20003f26070 */
[----:B------:R-:W-:Y:S02]  /*22b0*/  IMAD.MOV.U32 R23, RZ, RZ, R21 ;  /* 0x000000ffff177224 */ /* 0x000fe400078e0015 */
[----:B------:R-:W-:Y:S02]  /*22c0*/  @!P2 LOP3.LUT R16, R9, 0x7ff00000, RZ, 0xc0, !PT ;  /* 0x7ff000000910a812 */ /* 0x000fe400078ec0ff */
[----:B------:R-:W0:Y:S02]  /*22d0*/  MUFU.RCP64H R15, R7 ;  /* 0x00000007000f7308 */ /* 0x000e240000001800 */
[----:B------:R-:W-:Y:S02]  /*22e0*/  @!P2 ISETP.GE.U32.AND P3, PT, R21, R16, PT ;  /* 0x000000101500a20c */ /* 0x000fe40003f66070 */
[----:B------:R-:W-:-:S02]  /*22f0*/  @!P0 LOP3.LUT R22, R7, 0x7ff00000, RZ, 0xc0, !PT ;  /* 0x7ff0000007168812 */ /* 0x000fc400078ec0ff */
[----:B------:R-:W-:-:S04]  /*2300*/  @!P2 SEL R17, R5, 0x63400000, !P3 ;  /* 0x634000000511a807 */ /* 0x000fc80005800000 */
[----:B------:R-:W-:-:S04]  /*2310*/  @!P2 LOP3.LUT R18, R17, 0x80000000, R11, 0xf8, !PT ;  /* 0x800000001112a812 */ /* 0x000fc800078ef80b */
[----:B------:R-:W-:Y:S01]  /*2320*/  @!P2 LOP3.LUT R19, R18, 0x100000, RZ, 0xfc, !PT ;  /* 0x001000001213a812 */ /* 0x000fe200078efcff */
[----:B------:R-:W-:Y:S01]  /*2330*/  @!P2 IMAD.MOV.U32 R18, RZ, RZ, RZ ;  /* 0x000000ffff12a224 */ /* 0x000fe200078e00ff */
[----:B0-----:R-:W-:-:S08]  /*2340*/  DFMA R12, R14, -R6, 1 ;  /* 0x3ff000000e0c742b */ /* 0x001fd00000000806 */
[----:B------:R-:W-:-:S08]  /*2350*/  DFMA R12, R12, R12, R12 ;  /* 0x0000000c0c0c722b */ /* 0x000fd0000000000c */
[----:B------:R-:W-:Y:S01]  /*2360*/  DFMA R14, R14, R12, R14 ;  /* 0x0000000c0e0e722b */ /* 0x000fe2000000000e */
[----:B------:R-:W-:Y:S01]  /*2370*/  SEL R13, R5, 0x63400000, !P1 ;  /* 0x63400000050d7807 */ /* 0x000fe20004800000 */
[----:B------:R-:W-:-:S03]  /*2380*/  IMAD.MOV.U32 R12, RZ, RZ, R10 ;  /* 0x000000ffff0c7224 */ /* 0x000fc600078e000a */
[----:B------:R-:W-:-:S03]  /*2390*/  LOP3.LUT R13, R13, 0x800fffff, R11, 0xf8, !PT ;  /* 0x800fffff0d0d7812 */ /* 0x000fc600078ef80b */
[----:B------:R-:W-:-:S03]  /*23a0*/  DFMA R16, R14, -R6, 1 ;  /* 0x3ff000000e10742b */ /* 0x000fc60000000806 */
[----:B------:R-:W-:-:S05]  /*23b0*/  @!P2 DFMA R12, R12, 2, -R18 ;  /* 0x400000000c0ca82b */ /* 0x000fca0000000812 */
[----:B------:R-:W-:-:S05]  /*23c0*/  DFMA R16, R14, R16, R14 ;  /* 0x000000100e10722b */ /* 0x000fca000000000e */
[----:B------:R-:W-:-:S03]  /*23d0*/  @!P2 LOP3.LUT R23, R13, 0x7ff00000, RZ, 0xc0, !PT ;  /* 0x7ff000000d17a812 */ /* 0x000fc600078ec0ff */
[----:B------:R-:W-:Y:S02]  /*23e0*/  DMUL R14, R16, R12 ;  /* 0x0000000c100e7228 */ /* 0x000fe40000000000 */
[----:B------:R-:W-:-:S05]  /*23f0*/  VIADD R26, R23, 0xffffffff ;  /* 0xffffffff171a7836 */ /* 0x000fca0000000000 */
[----:B------:R-:W-:Y:S01]  /*2400*/  ISETP.GT.U32.AND P0, PT, R26, 0x7feffffe, PT ;  /* 0x7feffffe1a00780c */ /* 0x000fe20003f04070 */
[----:B------:R-:W-:Y:S01]  /*2410*/  VIADD R26, R22, 0xffffffff ;  /* 0xffffffff161a7836 */ /* 0x000fe20000000000 */
[----:B------:R-:W-:-:S04]  /*2420*/  DFMA R18, R14, -R6, R12 ;  /* 0x800000060e12722b */ /* 0x000fc8000000000c */
[----:B------:R-:W-:-:S04]  /*2430*/  ISETP.GT.U32.OR P0, PT, R26, 0x7feffffe, P0 ;  /* 0x7feffffe1a00780c */ /* 0x000fc80000704470 */
[----:B------:R-:W-:-:S09]  /*2440*/  DFMA R18, R16, R18, R14 ;  /* 0x000000121012722b */ /* 0x000fd2000000000e */
[----:B------:R-:W-:Y:S05]  /*2450*/  @P0 BRA `(.L_x_33) ;  /* 0x00000000006c0947 */ /* 0x000fea0003800000 */
[----:B------:R-:W-:-:S04]  /*2460*/  LOP3.LUT R14, R9, 0x7ff00000, RZ, 0xc0, !PT ;  /* 0x7ff00000090e7812 */ /* 0x000fc800078ec0ff */
[CC--:B------:R-:W-:Y:S02]  /*2470*/  VIADDMNMX R10, R21.reuse, -R14.reuse, 0xb9600000, !PT ;  /* 0xb9600000150a7446 */ /* 0x0c0fe4000780090e */
[----:B------:R-:W-:Y:S02]  /*2480*/  ISETP.GE.U32.AND P0, PT, R21, R14, PT ;  /* 0x0000000e1500720c */ /* 0x000fe40003f06070 */
[----:B------:R-:W-:Y:S02]  /*2490*/  VIMNMX R10, PT, PT, R10, 0x46a00000, PT ;  /* 0x46a000000a0a7848 */ /* 0x000fe40003fe0100 */
[----:B------:R-:W-:-:S05]  /*24a0*/  SEL R5, R5, 0x63400000, !P0 ;  /* 0x6340000005057807 */ /* 0x000fca0004000000 */
[----:B------:R-:W-:Y:S02]  /*24b0*/  IMAD.IADD R5, R10, 0x1, -R5 ;  /* 0x000000010a057824 */ /* 0x000fe400078e0a05 */
[----:B------:R-:W-:Y:S02]  /*24c0*/  IMAD.MOV.U32 R10, RZ, RZ, RZ ;  /* 0x000000ffff0a7224 */ /* 0x000fe400078e00ff */
[----:B------:R-:W-:-:S06]  /*24d0*/  VIADD R11, R5, 0x7fe00000 ;  /* 0x7fe00000050b7836 */ /* 0x000fcc0000000000 */
[----:B------:R-:W-:-:S10]  /*24e0*/  DMUL R14, R18, R10 ;  /* 0x0000000a120e7228 */ /* 0x000fd40000000000 */
[----:B------:R-:W-:-:S13]  /*24f0*/  FSETP.GTU.AND P0, PT, |R15|, 1.469367938527859385e-39, PT ;  /* 0x001000000f00780b */ /* 0x000fda0003f0c200 */
[----:B------:R-:W-:Y:S05]  /*2500*/  @P0 BRA `(.L_x_34) ;  /* 0x0000000000940947 */ /* 0x000fea0003800000 */
[----:B------:R-:W-:Y:S01]  /*2510*/  DFMA R6, R18, -R6, R12 ;  /* 0x800000061206722b */ /* 0x000fe2000000000c */
[----:B------:R-:W-:-:S09]  /*2520*/  IMAD.MOV.U32 R10, RZ, RZ, RZ ;  /* 0x000000ffff0a7224 */ /* 0x000fd200078e00ff */
[C---:B------:R-:W-:Y:S02]  /*2530*/  FSETP.NEU.AND P0, PT, R7.reuse, RZ, PT ;  /* 0x000000ff0700720b */ /* 0x040fe40003f0d000 */
[----:B------:R-:W-:-:S04]  /*2540*/  LOP3.LUT R9, R7, 0x80000000, R9, 0x48, !PT ;  /* 0x8000000007097812 */ /* 0x000fc800078e4809 */
[----:B------:R-:W-:-:S07]  /*2550*/  LOP3.LUT R11, R9, R11, RZ, 0xfc, !PT ;  /* 0x0000000b090b7212 */ /* 0x000fce00078efcff */
[----:B------:R-:W-:Y:S05]  /*2560*/  @!P0 BRA `(.L_x_34) ;  /* 0x00000000007c8947 */ /* 0x000fea0003800000 */
[----:B------:R-:W-:Y:S01]  /*2570*/  IMAD.MOV R7, RZ, RZ, -R5 ;  /* 0x000000ffff077224 */ /* 0x000fe200078e0a05 */
[----:B------:R-:W-:Y:S01]  /*2580*/  DMUL.RP R10, R18, R10 ;  /* 0x0000000a120a7228 */ /* 0x000fe20000008000 */
[----:B------:R-:W-:Y:S01]  /*2590*/  IMAD.MOV.U32 R6, RZ, RZ, RZ ;  /* 0x000000ffff067224 */ /* 0x000fe200078e00ff */
[----:B------:R-:W-:-:S05]  /*25a0*/  IADD3 R5, PT, PT, -R5, -0x43300000, RZ ;  /* 0xbcd0000005057810 */ /* 0x000fca0007ffe1ff */
[----:B------:R-:W-:-:S03]  /*25b0*/  DFMA R6, R14, -R6, R18 ;  /* 0x800000060e06722b */ /* 0x000fc60000000012 */
[----:B------:R-:W-:-:S07]  /*25c0*/  LOP3.LUT R9, R11, R9, RZ, 0x3c, !PT ;  /* 0x000000090b097212 */ /* 0x000fce00078e3cff */
[----:B------:R-:W-:-:S04]  /*25d0*/  FSETP.NEU.AND P0, PT, |R7|, R5, PT ;  /* 0x000000050700720b */ /* 0x000fc80003f0d200 */
[----:B------:R-:W-:Y:S02]  /*25e0*/  FSEL R14, R10, R14, !P0 ;  /* 0x0000000e0a0e7208 */ /* 0x000fe40004000000 */
[----:B------:R-:W-:Y:S01]  /*25f0*/  FSEL R15, R9, R15, !P0 ;  /* 0x0000000f090f7208 */ /* 0x000fe20004000000 */
[----:B------:R-:W-:Y:S06]  /*2600*/  BRA `(.L_x_34) ;  /* 0x0000000000547947 */ /* 0x000fec0003800000 */
.L_x_33:
[----:B------:R-:W-:-:S14]  /*2610*/  DSETP.NAN.AND P0, PT, R10, R10, PT ;  /* 0x0000000a0a00722a */ /* 0x000fdc0003f08000 */
[----:B------:R-:W-:Y:S05]  /*2620*/  @P0 BRA `(.L_x_35) ;  /* 0x0000000000440947 */ /* 0x000fea0003800000 */
[----:B------:R-:W-:-:S14]  /*2630*/  DSETP.NAN.AND P0, PT, R8, R8, PT ;  /* 0x000000080800722a */ /* 0x000fdc0003f08000 */
[----:B------:R-:W-:Y:S05]  /*2640*/  @P0 BRA `(.L_x_36) ;  /* 0x0000000000300947 */ /* 0x000fea0003800000 */
[----:B------:R-:W-:Y:S01]  /*2650*/  ISETP.NE.AND P0, PT, R23, R22, PT ;  /* 0x000000161700720c */ /* 0x000fe20003f05270 */
[----:B------:R-:W-:Y:S02]  /*2660*/  IMAD.MOV.U32 R14, RZ, RZ, 0x0 ;  /* 0x00000000ff0e7424 */ /* 0x000fe400078e00ff */
[----:B------:R-:W-:-:S10]  /*2670*/  IMAD.MOV.U32 R15, RZ, RZ, -0x80000 ;  /* 0xfff80000ff0f7424 */ /* 0x000fd400078e00ff */
[----:B------:R-:W-:Y:S05]  /*2680*/  @!P0 BRA `(.L_x_34) ;  /* 0x0000000000348947 */ /* 0x000fea0003800000 */
[----:B------:R-:W-:Y:S02]  /*2690*/  ISETP.NE.AND P0, PT, R23, 0x7ff00000, PT ;  /* 0x7ff000001700780c */ /* 0x000fe40003f05270 */
[----:B------:R-:W-:Y:S02]  /*26a0*/  LOP3.LUT R15, R11, 0x80000000, R9, 0x48, !PT ;  /* 0x800000000b0f7812 */ /* 0x000fe400078e4809 */
[----:B------:R-:W-:-:S13]  /*26b0*/  ISETP.EQ.OR P0, PT, R22, RZ, !P0 ;  /* 0x000000ff1600720c */ /* 0x000fda0004702670 */
[----:B------:R-:W-:Y:S01]  /*26c0*/  @P0 LOP3.LUT R5, R15, 0x7ff00000, RZ, 0xfc, !PT ;  /* 0x7ff000000f050812 */ /* 0x000fe200078efcff */
[----:B------:R-:W-:Y:S02]  /*26d0*/  @!P0 IMAD.MOV.U32 R14, RZ, RZ, RZ ;  /* 0x000000ffff0e8224 */ /* 0x000fe400078e00ff */
[----:B------:R-:W-:Y:S02]  /*26e0*/  @P0 IMAD.MOV.U32 R14, RZ, RZ, RZ ;  /* 0x000000ffff0e0224 */ /* 0x000fe400078e00ff */
[----:B------:R-:W-:Y:S01]  /*26f0*/  @P0 IMAD.MOV.U32 R15, RZ, RZ, R5 ;  /* 0x000000ffff0f0224 */ /* 0x000fe200078e0005 */
[----:B------:R-:W-:Y:S06]  /*2700*/  BRA `(.L_x_34) ;  /* 0x0000000000147947 */ /* 0x000fec0003800000 */
.L_x_36:
[----:B------:R-:W-:Y:S01]  /*2710*/  LOP3.LUT R15, R9, 0x80000, RZ, 0xfc, !PT ;  /* 0x00080000090f7812 */ /* 0x000fe200078efcff */
[----:B------:R-:W-:Y:S01]  /*2720*/  IMAD.MOV.U32 R14, RZ, RZ, R8 ;  /* 0x000000ffff0e7224 */ /* 0x000fe200078e0008 */
[----:B------:R-:W-:Y:S06]  /*2730*/  BRA `(.L_x_34) ;  /* 0x0000000000087947 */ /* 0x000fec0003800000 */
.L_x_35:
[----:B------:R-:W-:Y:S01]  /*2740*/  LOP3.LUT R15, R11, 0x80000, RZ, 0xfc, !PT ;  /* 0x000800000b0f7812 */ /* 0x000fe200078efcff */
[----:B------:R-:W-:-:S07]  /*2750*/  IMAD.MOV.U32 R14, RZ, RZ, R10 ;  /* 0x000000ffff0e7224 */ /* 0x000fce00078e000a */
.L_x_34:
[----:B------:R-:W-:Y:S05]  /*2760*/  BSYNC.RECONVERGENT B1 ;  /* 0x0000000000017941 */ /* 0x000fea0003800200 */
.L_x_32:
[----:B------:R-:W-:Y:S02]  /*2770*/  IMAD.MOV.U32 R21, RZ, RZ, 0x0 ;  /* 0x00000000ff157424 */ /* 0x000fe400078e00ff */
[----:B------:R-:W-:Y:S02]  /*2780*/  IMAD.MOV.U32 R6, RZ, RZ, R14 ;  /* 0x000000ffff067224 */ /* 0x000fe400078e000e */
[----:B------:R-:W-:Y:S01]  /*2790*/  IMAD.MOV.U32 R7, RZ, RZ, R15 ;  /* 0x000000ffff077224 */ /* 0x000fe200078e000f */
[----:B------:R-:W-:Y:S06]  /*27a0*/  RET.REL.NODEC R20 `(_Z6getDoGPddd) ;  /* 0xffffffd814147950 */ /* 0x000fec0003c3ffff */
        .type           $_Z6getDoGPddd$__internal_accurate_pow,@function
        .size           $_Z6getDoGPddd$__internal_accurate_pow,(.L_x_40 - $_Z6getDoGPddd$__internal_accurate_pow)
$_Z6getDoGPddd$__internal_accurate_pow:
[----:B------:R-:W-:Y:S01]  /*27b0*/  ISETP.GT.U32.AND P0, PT, R5, 0xfffff, PT ;  /* 0x000fffff0500780c */ /* 0x000fe20003f04070 */
[--C-:B------:R-:W-:Y:S01]  /*27c0*/  IMAD.MOV.U32 R9, RZ, RZ, R5.reuse ;  /* 0x000000ffff097224 */ /* 0x100fe200078e0005 */
[----:B------:R-:W-:Y:S01]  /*27d0*/  UMOV UR4, 0x7d2cafe2 ;  /* 0x7d2cafe200047882 */ /* 0x000fe20000000000 */
[----:B------:R-:W-:Y:S01]  /*27e0*/  IMAD.MOV.U32 R12, RZ, RZ, 0x41ad3b5a ;  /* 0x41ad3b5aff0c7424 */ /* 0x000fe200078e00ff */
[----:B------:R-:W-:Y:S01]  /*27f0*/  UMOV UR5, 0x3eb0f5ff ;  /* 0x3eb0f5ff00057882 */ /* 0x000fe20000000000 */
[----:B------:R-:W-:Y:S01]  /*2800*/  IMAD.MOV.U32 R13, RZ, RZ, 0x3ed0f5d2 ;  /* 0x3ed0f5d2ff0d7424 */ /* 0x000fe200078e00ff */
[----:B------:R-:W-:Y:S01]  /*2810*/  SHF.R.U32.HI R5, RZ, 0x14, R5 ;  /* 0x00000014ff057819 */ /* 0x000fe20000011605 */
[----:B------:R-:W-:Y:S01]  /*2820*/  UMOV UR6, 0x3b39803f ;  /* 0x3b39803f00067882 */ /* 0x000fe20000000000 */
[----:B------:R-:W-:-:S05]  /*2830*/  UMOV UR7, 0x3c7abc9e ;  /* 0x3c7abc9e00077882 */ /* 0x000fca0000000000 */
[----:B------:R-:W-:-:S10]  /*2840*/  @!P0 DMUL R6, R8, 1.80143985094819840000e+16 ;  /* 0x4350000008068828 */ /* 0x000fd40000000000 */
[----:B------:R-:W-:Y:S01]  /*2850*/  @!P0 IMAD.MOV.U32 R9, RZ, RZ, R7 ;  /* 0x000000ffff098224 */ /* 0x000fe200078e0007 */
[----:B------:R-:W-:Y:S01]  /*2860*/  @!P0 LEA.HI R5, R7, 0xffffffca, RZ, 0xc ;  /* 0xffffffca07058811 */ /* 0x000fe200078f60ff */
[----:B------:R-:W-:Y:S02]  /*2870*/  @!P0 IMAD.MOV.U32 R8, RZ, RZ, R6 ;  /* 0x000000ffff088224 */ /* 0x000fe400078e0006 */
[----:B------:R-:W-:Y:S01]  /*2880*/  IMAD.MOV.U32 R7, RZ, RZ, 0x43300000 ;  /* 0x43300000ff077424 */ /* 0x000fe200078e00ff */
[----:B------:R-:W-:Y:S01]  /*2890*/  LOP3.LUT R9, R9, 0x800fffff, RZ, 0xc0, !PT ;  /* 0x800fffff09097812 */ /* 0x000fe200078ec0ff */
[----:B------:R-:W-:Y:S02]  /*28a0*/  IMAD.MOV.U32 R10, RZ, RZ, R8 ;  /* 0x000000ffff0a7224 */ /* 0x000fe400078e0008 */
[----:B------:R-:W-:Y:S01]  /*28b0*/  IMAD.MOV.U32 R8, RZ, RZ, RZ ;  /* 0x000000ffff087224 */ /* 0x000fe200078e00ff */
[----:B------:R-:W-:Y:S01]  /*28c0*/  LOP3.LUT R11, R9, 0x3ff00000, RZ, 0xfc, !PT ;  /* 0x3ff00000090b7812 */ /* 0x000fe200078efcff */
[----:B------:R-:W-:-:S03]  /*28d0*/  VIADD R6, R5, 0xfffffc01 ;  /* 0xfffffc0105067836 */ /* 0x000fc60000000000 */
[----:B------:R-:W-:-:S13]  /*28e0*/  ISETP.GE.U32.AND P1, PT, R11, 0x3ff6a09f, PT ;  /* 0x3ff6a09f0b00780c */ /* 0x000fda0003f26070 */
[----:B------:R-:W-:Y:S02]  /*28f0*/  @P1 VIADD R9, R11, 0xfff00000 ;  /* 0xfff000000b091836 */ /* 0x000fe40000000000 */
[----:B------:R-:W-:Y:S02]  /*2900*/  @P1 VIADD R6, R5, 0xfffffc02 ;  /* 0xfffffc0205061836 */ /* 0x000fe40000000000 */
[----:B------:R-:W-:-:S03]  /*2910*/  @P1 IMAD.MOV.U32 R11, RZ, RZ, R9 ;  /* 0x000000ffff0b1224 */ /* 0x000fc600078e0009 */
[----:B------:R-:W-:-:S03]  /*2920*/  LOP3.LUT R6, R6, 0x80000000, RZ, 0x3c, !PT ;  /* 0x8000000006067812 */ /* 0x000fc600078e3cff */
[C---:B------:R-:W-:Y:S02]  /*2930*/  DADD R16, R10.reuse, 1 ;  /* 0x3ff000000a107429 */ /* 0x040fe40000000000 */
[----:B------:R-:W-:-:S04]  /*2940*/  DADD R10, R10, -1 ;  /* 0xbff000000a0a7429 */ /* 0x000fc80000000000 */
[----:B------:R-:W0:Y:S02]  /*2950*/  MUFU.RCP64H R9, R17 ;  /* 0x0000001100097308 */ /* 0x000e240000001800 */
[----:B0-----:R-:W-:-:S08]  /*2960*/  DFMA R14, -R16, R8, 1 ;  /* 0x3ff00000100e742b */ /* 0x001fd00000000108 */
[----:B------:R-:W-:-:S08]  /*2970*/  DFMA R14, R14, R14, R14 ;  /* 0x0000000e0e0e722b */ /* 0x000fd0000000000e */
[----:B------:R-:W-:-:S08]  /*2980*/  DFMA R14, R8, R14, R8 ;  /* 0x0000000e080e722b */ /* 0x000fd00000000008 */
[----:B------:R-:W-:-:S08]  /*2990*/  DMUL R8, R10, R14 ;  /* 0x0000000e0a087228 */ /* 0x000fd00000000000 */
[----:B------:R-:W-:-:S08]  /*29a0*/  DFMA R8, R10, R14, R8 ;  /* 0x0000000e0a08722b */ /* 0x000fd00000000008 */
[----:B------:R-:W-:-:S08]  /*29b0*/  DMUL R20, R8, R8 ;  /* 0x0000000808147228 */ /* 0x000fd00000000000 */
[----:B------:R-:W-:Y:S01]  /*29c0*/  DFMA R12, R20, UR4, R12 ;  /* 0x00000004140c7c2b */ /* 0x000fe2000800000c */
[----:B------:R-:W-:Y:S01]  /*29d0*/  UMOV UR4, 0x75488a3f ;  /* 0x75488a3f00047882 */ /* 0x000fe20000000000 */
[----:B------:R-:W-:-:S06]  /*29e0*/  UMOV UR5, 0x3ef3b20a ;  /* 0x3ef3b20a00057882 */ /* 0x000fcc0000000000 */
[----:B------:R-:W-:Y:S01]  /*29f0*/  DFMA R18, R20, R12, UR4 ;  /* 0x0000000414127e2b */ /* 0x000fe2000800000c */
[----:B------:R-:W-:Y:S01]  /*2a00*/  UMOV UR4, 0xe4faecd5 ;  /* 0xe4faecd500047882 */ /* 0x000fe20000000000 */
[----:B------:R-:W-:Y:S01]  /*2a10*/  UMOV UR5, 0x3f1745cd ;  /* 0x3f1745cd00057882 */ /* 0x000fe20000000000 */
[----:B------:R-:W-:-:S05]  /*2a20*/  DADD R12, R10, -R8 ;  /* 0x000000000a0c7229 */ /* 0x000fca0000000808 */
[----:B------:R-:W-:Y:S01]  /*2a30*/  DFMA R18, R20, R18, UR4 ;  /* 0x0000000414127e2b */ /* 0x000fe20008000012 */
[----:B------:R-:W-:Y:S01]  /*2a40*/  UMOV UR4, 0x258a578b ;  /* 0x258a578b00047882 */ /* 0x000fe20000000000 */
[----:B------:R-:W-:Y:S01]  /*2a50*/  UMOV UR5, 0x3f3c71c7 ;  /* 0x3f3c71c700057882 */ /* 0x000fe20000000000 */
[----:B------:R-:W-:-:S05]  /*2a60*/  DADD R12, R12, R12 ;  /* 0x000000000c0c7229 */ /* 0x000fca000000000c */
[----:B------:R-:W-:Y:S01]  /*2a70*/  DFMA R18, R20, R18, UR4 ;  /* 0x0000000414127e2b */ /* 0x000fe20008000012 */
[----:B------:R-:W-:Y:S01]  /*2a80*/  UMOV UR4, 0x9242b910 ;  /* 0x9242b91000047882 */ /* 0x000fe20000000000 */
[----:B------:R-:W-:Y:S01]  /*2a90*/  UMOV UR5, 0x3f624924 ;  /* 0x3f62492400057882 */ /* 0x000fe20000000000 */
[----:B------:R-:W-:-:S05]  /*2aa0*/  DFMA R12, R10, -R8, R12 ;  /* 0x800000080a0c722b */ /* 0x000fca000000000c */
[----:B------:R-:W-:Y:S01]  /*2ab0*/  DFMA R18, R20, R18, UR4 ;  /* 0x0000000414127e2b */ /* 0x000fe20008000012 */
[----:B------:R-:W-:Y:S01]  /*2ac0*/  UMOV UR4, 0x99999dfb ;  /* 0x99999dfb00047882 */ /* 0x000fe20000000000 */
[----:B------:R-:W-:Y:S01]  /*2ad0*/  UMOV UR5, 0x3f899999 ;  /* 0x3f89999900057882 */ /* 0x000fe20000000000 */
[----:B------:R-:W-:Y:S02]  /*2ae0*/  DMUL R12, R14, R12 ;  /* 0x0000000c0e0c7228 */ /* 0x000fe40000000000 */
[----:B------:R-:W-:-:S03]  /*2af0*/  DMUL R14, R8, R8 ;  /* 0x00000008080e7228 */ /* 0x000fc60000000000 */
[----:B------:R-:W-:Y:S01]  /*2b00*/  DFMA R18, R20, R18, UR4 ;  /* 0x0000000414127e2b */ /* 0x000fe20008000012 */
[----:B------:R-:W-:Y:S01]  /*2b10*/  UMOV UR4, 0x55555555 ;  /* 0x5555555500047882 */ /* 0x000fe20000000000 */
[----:B------:R-:W-:-:S03]  /*2b20*/  UMOV UR5, 0x3fb55555 ;  /* 0x3fb5555500057882 */ /* 0x000fc60000000000 */
[----:B------:R-:W-:-:S03]  /*2b30*/  DMUL R22, R8, R14 ;  /* 0x0000000e08167228 */ /* 0x000fc60000000000 */
[----:B------:R-:W-:-:S08]  /*2b40*/  DFMA R10, R20, R18, UR4 ;  /* 0x00000004140a7e2b */ /* 0x000fd00008000012 */
[----:B------:R-:W-:Y:S01]  /*2b50*/  DADD R16, -R10, UR4 ;  /* 0x000000040a107e29 */ /* 0x000fe20008000100 */
[----:B------:R-:W-:Y:S01]  /*2b60*/  UMOV UR4, 0xb9e7b0 ;  /* 0x00b9e7b000047882 */ /* 0x000fe20000000000 */
[----:B------:R-:W-:-:S06]  /*2b70*/  UMOV UR5, 0x3c46a4cb ;  /* 0x3c46a4cb00057882 */ /* 0x000fcc0000000000 */
[----:B------:R-:W-:Y:S02]  /*2b80*/  DFMA R16, R20, R18, R16 ;  /* 0x000000121410722b */ /* 0x000fe40000000010 */
[----:B------:R-:W-:Y:S01]  /*2b90*/  DFMA R18, R8, R8, -R14 ;  /* 0x000000080812722b */ /* 0x000fe2000000080e */
[----:B------:R-:W-:Y:S02]  /*2ba0*/  VIADD R21, R13, 0x100000 ;  /* 0x001000000d157836 */ /* 0x000fe40000000000 */
[----:B------:R-:W-:-:S06]  /*2bb0*/  IMAD.MOV.U32 R20, RZ, RZ, R12 ;  /* 0x000000ffff147224 */ /* 0x000fcc00078e000c */
[----:B------:R-:W-:Y:S02]  /*2bc0*/  DFMA R18, R8, R20, R18 ;  /* 0x000000140812722b */ /* 0x000fe40000000012 */
[----:B------:R-:W-:Y:S01]  /*2bd0*/  DADD R20, R16, -UR4 ;  /* 0x8000000410147e29 */ /* 0x000fe20008000000 */
[----:B------:R-:W-:Y:S01]  /*2be0*/  UMOV UR4, 0x80000000 ;  /* 0x8000000000047882 */ /* 0x000fe20000000000 */
[----:B------:R-:W-:Y:S01]  /*2bf0*/  DFMA R16, R8, R14, -R22 ;  /* 0x0000000e0810722b */ /* 0x000fe20000000816 */
[----:B------:R-:W-:Y:S02]  /*2c00*/  UMOV UR5, 0x43300000 ;  /* 0x4330000000057882 */ /* 0x000fe40000000000 */
[----:B------:R-:W-:Y:S01]  /*2c10*/  DADD R6, R6, -UR4 ;  /* 0x8000000406067e29 */ /* 0x000fe20008000000 */
[----:B------:R-:W-:Y:S01]  /*2c20*/  UMOV UR4, 0xfefa39ef ;  /* 0xfefa39ef00047882 */ /* 0x000fe20000000000 */
[----:B------:R-:W-:-:S03]  /*2c30*/  UMOV UR5, 0x3fe62e42 ;  /* 0x3fe62e4200057882 */ /* 0x000fc60000000000 */
[----:B------:R-:W-:Y:S02]  /*2c40*/  DFMA R16, R12, R14, R16 ;  /* 0x0000000e0c10722b */ /* 0x000fe40000000010 */
[----:B------:R-:W-:-:S06]  /*2c50*/  DADD R14, R10, R20 ;  /* 0x000000000a0e7229 */ /* 0x000fcc0000000014 */
[----:B------:R-:W-:Y:S02]  /*2c60*/  DFMA R16, R8, R18, R16 ;  /* 0x000000120810722b */ /* 0x000fe40000000010 */
[----:B------:R-:W-:Y:S02]  /*2c70*/  DADD R18, R10, -R14 ;  /* 0x000000000a127229 */ /* 0x000fe4000000080e */
[----:B------:R-:W-:-:S06]  /*2c80*/  DMUL R10, R14, R22 ;  /* 0x000000160e0a7228 */ /* 0x000fcc0000000000 */
[----:B------:R-:W-:Y:S02]  /*2c90*/  DADD R20, R20, R18 ;  /* 0x0000000014147229 */ /* 0x000fe40000000012 */
[----:B------:R-:W-:-:S08]  /*2ca0*/  DFMA R18, R14, R22, -R10 ;  /* 0x000000160e12722b */ /* 0x000fd0000000080a */
[----:B------:R-:W-:-:S08]  /*2cb0*/  DFMA R16, R14, R16, R18 ;  /* 0x000000100e10722b */ /* 0x000fd00000000012 */
[----:B------:R-:W-:-:S08]  /*2cc0*/  DFMA R20, R20, R22, R16 ;  /* 0x000000161414722b */ /* 0x000fd00000000010 */
[----:B------:R-:W-:-:S08]  /*2cd0*/  DADD R16, R10, R20 ;  /* 0x000000000a107229 */ /* 0x000fd00000000014 */
[--C-:B------:R-:W-:Y:S02]  /*2ce0*/  DADD R14, R8, R16.reuse ;  /* 0x00000000080e7229 */ /* 0x100fe40000000010 */
[----:B------:R-:W-:-:S06]  /*2cf0*/  DADD R10, R10, -R16 ;  /* 0x000000000a0a7229 */ /* 0x000fcc0000000810 */
[----:B------:R-:W-:Y:S02]  /*2d00*/  DADD R8, R8, -R14 ;  /* 0x0000000008087229 */ /* 0x000fe4000000080e */
[----:B------:R-:W-:-:S06]  /*2d10*/  DADD R10, R20, R10 ;  /* 0x00000000140a7229 */ /* 0x000fcc000000000a */
[----:B------:R-:W-:-:S08]  /*2d20*/  DADD R8, R16, R8 ;  /* 0x0000000010087229 */ /* 0x000fd00000000008 */
[----:B------:R-:W-:-:S08]  /*2d30*/  DADD R8, R10, R8 ;  /* 0x000000000a087229 */ /* 0x000fd00000000008 */
[----:B------:R-:W-:-:S08]  /*2d40*/  DADD R12, R12, R8 ;  /* 0x000000000c0c7229 */ /* 0x000fd00000000008 */
[----:B------:R-:W-:-:S08]  /*2d50*/  DADD R8, R14, R12 ;  /* 0x000000000e087229 */ /* 0x000fd0000000000c */
[--C-:B------:R-:W-:Y:S02]  /*2d60*/  DFMA R10, R6, UR4, R8.reuse ;  /* 0x00000004060a7c2b */ /* 0x100fe40008000008 */
[----:B------:R-:W-:-:S06]  /*2d70*/  DADD R16, R14, -R8 ;  /* 0x000000000e107229 */ /* 0x000fcc0000000808 */
[----:B------:R-:W-:Y:S02]  /*2d80*/  DFMA R14, R6, -UR4, R10 ;  /* 0x80000004060e7c2b */ /* 0x000fe4000800000a */
[----:B------:R-:W-:-:S06]  /*2d90*/  DADD R16, R12, R16 ;  /* 0x000000000c107229 */ /* 0x000fcc0000000010 */
[----:B------:R-:W-:-:S08]  /*2da0*/  DADD R14, -R8, R14 ;  /* 0x00000000080e7229 */ /* 0x000fd0000000010e */
[----:B------:R-:W-:-:S08]  /*2db0*/  DADD R8, R16, -R14 ;  /* 0x0000000010087229 */ /* 0x000fd0000000080e */
[----:B------:R-:W-:-:S08]  /*2dc0*/  DFMA R8, R6, UR6, R8 ;  /* 0x0000000606087c2b */ /* 0x000fd00008000008 */
[----:B------:R-:W-:-:S08]  /*2dd0*/  DADD R6, R10, R8 ;  /* 0x000000000a067229 */ /* 0x000fd00000000008 */
[----:B------:R-:W-:Y:S02]  /*2de0*/  DADD R10, R10, -R6 ;  /* 0x000000000a0a7229 */ /* 0x000fe40000000806 */
[----:B------:R-:W-:-:S06]  /*2df0*/  DMUL R16, R6, 2 ;  /* 0x4000000006107828 */ /* 0x000fcc0000000000 */
[----:B------:R-:W-:Y:S02]  /*2e00*/  DADD R10, R8, R10 ;  /* 0x00000000080a7229 */ /* 0x000fe4000000000a */
[----:B------:R-:W-:Y:S01]  /*2e10*/  DFMA R14, R6, 2, -R16 ;  /* 0x40000000060e782b */ /* 0x000fe20000000810 */
[----:B------:R-:W-:Y:S02]  /*2e20*/  IMAD.MOV.U32 R6, RZ, RZ, 0x652b82fe ;  /* 0x652b82feff067424 */ /* 0x000fe400078e00ff */
[----:B------:R-:W-:-:S05]  /*2e30*/  IMAD.MOV.U32 R7, RZ, RZ, 0x3ff71547 ;  /* 0x3ff71547ff077424 */ /* 0x000fca00078e00ff */
[----:B------:R-:W-:-:S08]  /*2e40*/  DFMA R14, R10, 2, R14 ;  /* 0x400000000a0e782b */ /* 0x000fd0000000000e */
[----:B------:R-:W-:-:S08]  /*2e50*/  DADD R8, R16, R14 ;  /* 0x0000000010087229 */ /* 0x000fd0000000000e */
[----:B------:R-:W-:Y:S02]  /*2e60*/  DFMA R6, R8, R6, 6.75539944105574400000e+15 ;  /* 0x433800000806742b */ /* 0x000fe40000000006 */
[----:B------:R-:W-:Y:S01]  /*2e70*/  FSETP.GEU.AND P0, PT, |R9|, 4.1917929649353027344, PT ;  /* 0x4086232b0900780b */ /* 0x000fe20003f0e200 */
[----:B------:R-:W-:-:S05]  /*2e80*/  DADD R16, R16, -R8 ;  /* 0x0000000010107229 */ /* 0x000fca0000000808 */
[----:B------:R-:W-:-:S03]  /*2e90*/  DADD R12, R6, -6.75539944105574400000e+15 ;  /* 0xc3380000060c7429 */ /* 0x000fc60000000000 */
[----:B------:R-:W-:-:S05]  /*2ea0*/  DADD R14, R14, R16 ;  /* 0x000000000e0e7229 */ /* 0x000fca0000000010 */
        /* <DEDUP_REMOVED lines=42> */
[----:B------:R-:W-:Y:S02]  /*3150*/  @!P1 LEA.HI R5, R6, R6, RZ, 0x1 ;  /* 0x0000000606059211 */ /* 0x000fe400078f08ff */
[----:B------:R-:W-:Y:S02]  /*3160*/  FSEL R11, R11, RZ, P0 ;  /* 0x000000ff0b0b7208 */ /* 0x000fe40000000000 */
[----:B------:R-:W-:-:S05]  /*3170*/  @!P1 SHF.R.S32.HI R5, RZ, 0x1, R5 ;  /* 0x00000001ff059819 */ /* 0x000fca0000011405 */
[----:B------:R-:W-:Y:S02]  /*3180*/  @!P1 IMAD.IADD R6, R6, 0x1, -R5 ;  /* 0x0000000106069824 */ /* 0x000fe400078e0a05 */
[----:B------:R-:W-:-:S03]  /*3190*/  @!P1 IMAD R13, R5, 0x100000, R13 ;  /* 0x00100000050d9824 */ /* 0x000fc600078e020d */
[----:B------:R-:W-:Y:S01]  /*31a0*/  @!P1 LEA R7, R6, 0x3ff00000, 0x14 ;  /* 0x3ff0000006079811 */ /* 0x000fe200078ea0ff */
[----:B------:R-:W-:-:S06]  /*31b0*/  @!P1 IMAD.MOV.U32 R6, RZ, RZ, RZ ;  /* 0x000000ffff069224 */ /* 0x000fcc00078e00ff */
[----:B------:R-:W-:-:S11]  /*31c0*/  @!P1 DMUL R10, R12, R6 ;  /* 0x000000060c0a9228 */ /* 0x000fd60000000000 */
.L_x_37:
[----:B------:R-:W-:Y:S01]  /*31d0*/  DFMA R14, R14, R10, R10 ;  /* 0x0000000a0e0e722b */ /* 0x000fe2000000000a */
[----:B------:R-:W-:Y:S01]  /*31e0*/  IMAD.MOV.U32 R8, RZ, RZ, R2 ;  /* 0x000000ffff087224 */ /* 0x000fe200078e0002 */
[----:B------:R-:W-:Y:S01]  /*31f0*/  DSETP.NEU.AND P0, PT, |R10|, +INF , PT ;  /* 0x7ff000000a00742a */ /* 0x000fe20003f0d200 */
[----:B------:R-:W-:-:S07]  /*3200*/  IMAD.MOV.U32 R9, RZ, RZ, 0x0 ;  /* 0x00000000ff097424 */ /* 0x000fce00078e00ff */
[----:B------:R-:W-:Y:S02]  /*3210*/  FSEL R6, R10, R14, !P0 ;  /* 0x0000000e0a067208 */ /* 0x000fe40004000000 */
[----:B------:R-:W-:Y:S01]  /*3220*/  FSEL R7, R11, R15, !P0 ;  /* 0x0000000f0b077208 */ /* 0x000fe20004000000 */
[----:B------:R-:W-:Y:S06]  /*3230*/  RET.REL.NODEC R8 `(_Z6getDoGPddd) ;  /* 0xffffffcc08707950 */ /* 0x000fec0003c3ffff */
.L_x_38:
[----:B------:R-:W-:-:S00]  /*3240*/  BRA `(.L_x_38) ;  /* 0xfffffffc00fc7947 */ /* 0x000fc0000383ffff */
[----:B------:R-:W-:-:S00]  /*3250*/  NOP ;  /* 0x0000000000007918 */ /* 0x000fc00000000000 */
        /* <DEDUP_REMOVED lines=10> */
.L_x_40:


//--------------------- .nv.shared._Z6getDoGPddd  --------------------------
	.section	.nv.shared._Z6getDoGPddd,"aw",@nobits
	.sectionflags	@""
	.align	8
.nv.shared._Z6getDoGPddd:
	.zero		4224


//--------------------- .nv.shared.reserved.0     --------------------------
	.section	.nv.shared.reserved.0,"aw",@nobits
	.weak		__nv_reservedSMEM_offset_0_alias
	.size		__nv_reservedSMEM_offset_0_alias, 0, 64
	.other		__nv_reservedSMEM_offset_0_alias,@"STO_CUDA_RESERVED_SHARED STV_DEFAULT"
__nv_reservedSMEM_offset_0_alias:
	.zero		0
	.zero		64


//--------------------- .nv.constant0._Z6getDoGPddd --------------------------
	.section	.nv.constant0._Z6getDoGPddd,"a",@progbits
	.sectionflags	@""
	.align	4
.nv.constant0._Z6getDoGPddd:
	.zero		920


//--------------------- SYMBOLS --------------------------

	.type		.nv.reservedSmem.offset0,@object
	.size		.nv.reservedSmem.offset0,0x4
	.type		.nv.reservedSmem.cap,@object
	.size		.nv.reservedSmem.cap,0x4
